	.target	sm_90a

	.elftype	@"ET_EXEC"


//--------------------- .note.nv.tkinfo           --------------------------
	.section	.note.nv.tkinfo,"",@"SHT_NOTE"
	.sectionflags	@"SHF_NOTE_NV_TKINFO"
	.tkinfo
        /*0018*/ 	.word	0x00000002
        /*0030*/ 	.string	""
        /*0030*/ 	.string	"ptxas"
        /*0030*/ 	.string	"Cuda compilation tools, release 13.0, V13.0.88"
        /*0030*/ 	.string	"Build cuda_13.0.r13.0/compiler.36424714_0"
        /*0030*/ 	.string	"-arch sm_90a -m 64 "



//--------------------- .note.nv.cuinfo           --------------------------
	.section	.note.nv.cuinfo,"",@"SHT_NOTE"
	.sectionflags	@"SHF_NOTE_NV_CUINFO"
        /*0018*/ 	.short	0x0002
        /*001a*/ 	.short	0x005a
        /*001c*/ 	.short	0x0082
	.zero		2


//--------------------- .nv.info                  --------------------------
	.section	.nv.info,"",@"SHT_CUDA_INFO"
	.align	4


	//----- nvinfo : EIATTR_REGCOUNT
	.align		4
        /*0000*/ 	.byte	0x04, 0x2f
        /*0002*/ 	.short	(.L_12 - .L_11)
	.align		4
.L_11:
        /*0004*/ 	.word	index@(_ZN7cutlass13device_kernelINS_4gemm6kernel13GemmUniversalIN4cute5tupleIJiiiiEEENS1_10collective13CollectiveMmaINS1_37MainloopSm90TmaGmmaWarpSpecializedFP8ILi14ENS5_IJNS4_1CILi2EEENSA_ILi1EEESC_EEENS1_35KernelTmaWarpSpecializedCooperativeEEENS5_IJNSA_ILi128EEESG_NSA_ILi64EEEEEENS_12float_e4m3_tENS5_IJlSC_lEEESJ_SK_NS4_8TiledMMAINS4_8MMA_AtomIJNS4_4SM904GMMA31MMA_64x128x32_F32E4M3E4M3_SS_TNILNSO_7ScaleInE1ELSQ_1EEEEEENS4_6LayoutISD_NS5_IJSC_NSA_ILi0EEESU_EEEEENS5_IJNS4_10UnderscoreESX_SX_EEEEENS4_13SM90_TMA_LOADENS4_14ComposedLayoutINS4_7SwizzleILi2ELi4ELi3EEENS4_18smem_ptr_flag_bitsILi8EEENST_INS5_IJNSA_ILi8EEESH_EEENS5_IJSH_SC_EEEEEEEvNS4_8identityENS4_23SM90_TMA_LOAD_MULTICASTES1A_vS1B_EENS_8epilogue10collective6detail29Sm90TmaWarpSpecializedAdapterINS1F_15DefaultEpilogueISJ_SK_SK_NS1E_6thread17LinearCombinationISJ_Li1EffLNS1J_9ScaleType4KindE0ELNS_15FloatRoundStyleE2ESJ_EENS1_15EpilogueDefaultEEEEEvvEEEEvNT_6ParamsE)
        /*0008*/ 	.word	0x000000a8


	//----- nvinfo : EIATTR_FRAME_SIZE
	.align		4
.L_12:
        /*000c*/ 	.byte	0x04, 0x11
        /*000e*/ 	.short	(.L_14 - .L_13)
	.align		4
.L_13:
        /*0010*/ 	.word	index@(_ZN7cutlass13device_kernelINS_4gemm6kernel13GemmUniversalIN4cute5tupleIJiiiiEEENS1_10collective13CollectiveMmaINS1_37MainloopSm90TmaGmmaWarpSpecializedFP8ILi14ENS5_IJNS4_1CILi2EEENSA_ILi1EEESC_EEENS1_35KernelTmaWarpSpecializedCooperativeEEENS5_IJNSA_ILi128EEESG_NSA_ILi64EEEEEENS_12float_e4m3_tENS5_IJlSC_lEEESJ_SK_NS4_8TiledMMAINS4_8MMA_AtomIJNS4_4SM904GMMA31MMA_64x128x32_F32E4M3E4M3_SS_TNILNSO_7ScaleInE1ELSQ_1EEEEEENS4_6LayoutISD_NS5_IJSC_NSA_ILi0EEESU_EEEEENS5_IJNS4_10UnderscoreESX_SX_EEEEENS4_13SM90_TMA_LOADENS4_14ComposedLayoutINS4_7SwizzleILi2ELi4ELi3EEENS4_18smem_ptr_flag_bitsILi8EEENST_INS5_IJNSA_ILi8EEESH_EEENS5_IJSH_SC_EEEEEEEvNS4_8identityENS4_23SM90_TMA_LOAD_MULTICASTES1A_vS1B_EENS_8epilogue10collective6detail29Sm90TmaWarpSpecializedAdapterINS1F_15DefaultEpilogueISJ_SK_SK_NS1E_6thread17LinearCombinationISJ_Li1EffLNS1J_9ScaleType4KindE0ELNS_15FloatRoundStyleE2ESJ_EENS1_15EpilogueDefaultEEEEEvvEEEEvNT_6ParamsE)
        /*0014*/ 	.word	0x00000000


	//----- nvinfo : EIATTR_MIN_STACK_SIZE
	.align		4
.L_14:
        /*0018*/ 	.byte	0x04, 0x12
        /*001a*/ 	.short	(.L_16 - .L_15)
	.align		4
.L_15:
        /*001c*/ 	.word	index@(_ZN7cutlass13device_kernelINS_4gemm6kernel13GemmUniversalIN4cute5tupleIJiiiiEEENS1_10collective13CollectiveMmaINS1_37MainloopSm90TmaGmmaWarpSpecializedFP8ILi14ENS5_IJNS4_1CILi2EEENSA_ILi1EEESC_EEENS1_35KernelTmaWarpSpecializedCooperativeEEENS5_IJNSA_ILi128EEESG_NSA_ILi64EEEEEENS_12float_e4m3_tENS5_IJlSC_lEEESJ_SK_NS4_8TiledMMAINS4_8MMA_AtomIJNS4_4SM904GMMA31MMA_64x128x32_F32E4M3E4M3_SS_TNILNSO_7ScaleInE1ELSQ_1EEEEEENS4_6LayoutISD_NS5_IJSC_NSA_ILi0EEESU_EEEEENS5_IJNS4_10UnderscoreESX_SX_EEEEENS4_13SM90_TMA_LOADENS4_14ComposedLayoutINS4_7SwizzleILi2ELi4ELi3EEENS4_18smem_ptr_flag_bitsILi8EEENST_INS5_IJNSA_ILi8EEESH_EEENS5_IJSH_SC_EEEEEEEvNS4_8identityENS4_23SM90_TMA_LOAD_MULTICASTES1A_vS1B_EENS_8epilogue10collective6detail29Sm90TmaWarpSpecializedAdapterINS1F_15DefaultEpilogueISJ_SK_SK_NS1E_6thread17LinearCombinationISJ_Li1EffLNS1J_9ScaleType4KindE0ELNS_15FloatRoundStyleE2ESJ_EENS1_15EpilogueDefaultEEEEEvvEEEEvNT_6ParamsE)
        /*0020*/ 	.word	0x00000000
.L_16:


//--------------------- .nv.compat                --------------------------
	.section	.nv.compat,"",@"SHT_CUDA_COMPAT_INFO"
	.align	4
        /*0000*/ 	.byte	0x02, 0x09, 0x01, 0x00, 0x02, 0x02, 0x04, 0x00, 0x02, 0x05, 0x05, 0x00, 0x03, 0x07, 0x01, 0x01
        /*0010*/ 	.byte	0x02, 0x03, 0x01, 0x00, 0x02, 0x06, 0x01, 0x00, 0x04, 0x0b, 0x08, 0x00, 0x00, 0x00, 0x00, 0x00
        /*0020*/ 	.byte	0x00, 0x00, 0x00, 0x00


//--------------------- .nv.info._ZN7cutlass13device_kernelINS_4gemm6kernel13GemmUniversalIN4cute5tupleIJiiiiEEENS1_10collective13CollectiveMmaINS1_37MainloopSm90TmaGmmaWarpSpecializedFP8ILi14ENS5_IJNS4_1CILi2EEENSA_ILi1EEESC_EEENS1_35KernelTmaWarpSpecializedCooperativeEEENS5_IJNSA_ILi128EEESG_NSA_ILi64EEEEEENS_12float_e4m3_tENS5_IJlSC_lEEESJ_SK_NS4_8TiledMMAINS4_8MMA_AtomIJNS4_4SM904GMMA31MMA_64x128x32_F32E4M3E4M3_SS_TNILNSO_7ScaleInE1ELSQ_1EEEEEENS4_6LayoutISD_NS5_IJSC_NSA_ILi0EEESU_EEEEENS5_IJNS4_10UnderscoreESX_SX_EEEEENS4_13SM90_TMA_LOADENS4_14ComposedLayoutINS4_7SwizzleILi2ELi4ELi3EEENS4_18smem_ptr_flag_bitsILi8EEENST_INS5_IJNSA_ILi8EEESH_EEENS5_IJSH_SC_EEEEEEEvNS4_8identityENS4_23SM90_TMA_LOAD_MULTICASTES1A_vS1B_EENS_8epilogue10collective6detail29Sm90TmaWarpSpecializedAdapterINS1F_15DefaultEpilogueISJ_SK_SK_NS1E_6thread17LinearCombinationISJ_Li1EffLNS1J_9ScaleType4KindE0ELNS_15FloatRoundStyleE2ESJ_EENS1_15EpilogueDefaultEEEEEvvEEEEvNT_6ParamsE --------------------------
	.section	.nv.info._ZN7cutlass13device_kernelINS_4gemm6kernel13GemmUniversalIN4cute5tupleIJiiiiEEENS1_10collective13CollectiveMmaINS1_37MainloopSm90TmaGmmaWarpSpecializedFP8ILi14ENS5_IJNS4_1CILi2EEENSA_ILi1EEESC_EEENS1_35KernelTmaWarpSpecializedCooperativeEEENS5_IJNSA_ILi128EEESG_NSA_ILi64EEEEEENS_12float_e4m3_tENS5_IJlSC_lEEESJ_SK_NS4_8TiledMMAINS4_8MMA_AtomIJNS4_4SM904GMMA31MMA_64x128x32_F32E4M3E4M3_SS_TNILNSO_7ScaleInE1ELSQ_1EEEEEENS4_6LayoutISD_NS5_IJSC_NSA_ILi0EEESU_EEEEENS5_IJNS4_10UnderscoreESX_SX_EEEEENS4_13SM90_TMA_LOADENS4_14ComposedLayoutINS4_7SwizzleILi2ELi4ELi3EEENS4_18smem_ptr_flag_bitsILi8EEENST_INS5_IJNSA_ILi8EEESH_EEENS5_IJSH_SC_EEEEEEEvNS4_8identityENS4_23SM90_TMA_LOAD_MULTICASTES1A_vS1B_EENS_8epilogue10collective6detail29Sm90TmaWarpSpecializedAdapterINS1F_15DefaultEpilogueISJ_SK_SK_NS1E_6thread17LinearCombinationISJ_Li1EffLNS1J_9ScaleType4KindE0ELNS_15FloatRoundStyleE2ESJ_EENS1_15EpilogueDefaultEEEEEvvEEEEvNT_6ParamsE,"",@"SHT_CUDA_INFO"
	.sectionflags	@""
	.align	4


	//----- nvinfo : EIATTR_CUDA_API_VERSION
	.align		4
        /*0000*/ 	.byte	0x04, 0x37
        /*0002*/ 	.short	(.L_18 - .L_17)
.L_17:
        /*0004*/ 	.word	0x00000082


	//----- nvinfo : EIATTR_KPARAM_INFO
	.align		4
.L_18:
        /*0008*/ 	.byte	0x04, 0x17
        /*000a*/ 	.short	(.L_20 - .L_19)
.L_19:
        /*000c*/ 	.word	0x00000000
        /*0010*/ 	.short	0x0000
        /*0012*/ 	.short	0x0070
        /*0014*/ 	.byte	0x00, 0xf0, 0x01, 0x10


	//----- nvinfo : EIATTR_SPARSE_MMA_MASK
	.align		4
.L_20:
        /*0018*/ 	.byte	0x03, 0x50
        /*001a*/ 	.short	0x0000


	//----- nvinfo : EIATTR_MAXREG_COUNT
	.align		4
        /*001c*/ 	.byte	0x03, 0x1b
        /*001e*/ 	.short	0x00a8


	//----- nvinfo : EIATTR_NUM_BARRIERS
	.align		4
        /*0020*/ 	.byte	0x02, 0x4c
        /*0022*/ 	.byte	0x01
	.zero		1


	//----- nvinfo : EIATTR_MERCURY_ISA_VERSION
	.align		4
        /*0024*/ 	.byte	0x03, 0x5f
        /*0026*/ 	.short	0x0101


	//----- nvinfo : EIATTR_INT_WARP_WIDE_INSTR_OFFSETS
	.align		4
        /*0028*/ 	.byte	0x04, 0x31
        /*002a*/ 	.short	(.L_22 - .L_21)


	//   ....[0]....
.L_21:
        /*002c*/ 	.word	0x00000610


	//   ....[1]....
        /*0030*/ 	.word	0x00000640


	//   ....[2]....
        /*0034*/ 	.word	0x000007c0


	//----- nvinfo : EIATTR_COOP_GROUP_MASK_REGIDS
	.align		4
.L_22:
        /*0038*/ 	.byte	0x04, 0x29
        /*003a*/ 	.short	(.L_24 - .L_23)


	//   ....[0]....
.L_23:
        /*003c*/ 	.word	0xffffffff


	//   ....[1]....
        /*0040*/ 	.word	0xffffffff


	//   ....[2]....
        /*0044*/ 	.word	0xffffffff


	//   ....[3]....
        /*0048*/ 	.word	0xffffffff


	//   ....[4]....
        /*004c*/ 	.word	0xffffffff


	//   ....[5]....
        /*0050*/ 	.word	0xffffffff


	//----- nvinfo : EIATTR_COOP_GROUP_INSTR_OFFSETS
	.align		4
.L_24:
        /*0054*/ 	.byte	0x04, 0x28
        /*0056*/ 	.short	(.L_26 - .L_25)


	//   ....[0]....
.L_25:
        /*0058*/ 	.word	0x00000060


	//   ....[1]....
        /*005c*/ 	.word	0x00000070


	//   ....[2]....
        /*0060*/ 	.word	0x00000130


	//   ....[3]....
        /*0064*/ 	.word	0x00000440


	//   ....[4]....
        /*0068*/ 	.word	0x00000960


	//   ....[5]....
        /*006c*/ 	.word	0x000013e0


	//----- nvinfo : EIATTR_REG_RECONFIG
	.align		4
.L_26:
        /*0070*/ 	.byte	0x01, 0x54
	.zero		2


	//----- nvinfo : EIATTR_MBARRIER_INSTR_OFFSETS
	.align		4
        /*0074*/ 	.byte	0x04, 0x39
        /*0076*/ 	.short	(.L_28 - .L_27)


	//   ....[0]....
.L_27:
        /*0078*/ 	.word	0x00000250
        /*007c*/ 	.word	0x000000ff
        /*0080*/ 	.word	0x00000000
        /*0084*/ 	.short	0x0100
        /*0086*/ 	.byte	0x08
	.zero		1


	//   ....[1]....
        /*0088*/ 	.word	0x00000260
        /*008c*/ 	.word	0x000000ff
        /*0090*/ 	.word	0x00000070
        /*0094*/ 	.short	0x0100
        /*0096*/ 	.byte	0x08
	.zero		1


	//   ....[2]....
        /*0098*/ 	.word	0x00000270
        /*009c*/ 	.word	0x000000ff
        /*00a0*/ 	.word	0x00000008
        /*00a4*/ 	.short	0x0100
        /*00a6*/ 	.byte	0x08
	.zero		1


	//   ....[3]....
        /*00a8*/ 	.word	0x00000280
        /*00ac*/ 	.word	0x000000ff
        /*00b0*/ 	.word	0x00000078
        /*00b4*/ 	.short	0x0100
        /*00b6*/ 	.byte	0x08
	.zero		1


	//   ....[4]....
        /*00b8*/ 	.word	0x00000290
        /*00bc*/ 	.word	0x000000ff
        /*00c0*/ 	.word	0x00000010
        /*00c4*/ 	.short	0x0100
        /*00c6*/ 	.byte	0x08
	.zero		1


	//   ....[5]....
        /*00c8*/ 	.word	0x000002a0
        /*00cc*/ 	.word	0x000000ff
        /*00d0*/ 	.word	0x00000080
        /*00d4*/ 	.short	0x0100
        /*00d6*/ 	.byte	0x08
	.zero		1


	//   ....[6]....
        /*00d8*/ 	.word	0x000002b0
        /*00dc*/ 	.word	0x000000ff
        /*00e0*/ 	.word	0x00000018
        /*00e4*/ 	.short	0x0100
        /*00e6*/ 	.byte	0x08
	.zero		1


	//   ....[7]....
        /*00e8*/ 	.word	0x000002c0
        /*00ec*/ 	.word	0x000000ff
        /*00f0*/ 	.word	0x00000088
        /*00f4*/ 	.short	0x0100
        /*00f6*/ 	.byte	0x08
	.zero		1


	//   ....[8]....
        /*00f8*/ 	.word	0x000002d0
        /*00fc*/ 	.word	0x000000ff
        /*0100*/ 	.word	0x00000020
        /*0104*/ 	.short	0x0100
        /*0106*/ 	.byte	0x08
	.zero		1


	//   ....[9]....
        /*0108*/ 	.word	0x000002e0
        /*010c*/ 	.word	0x000000ff
        /*0110*/ 	.word	0x00000090
        /*0114*/ 	.short	0x0100
        /*0116*/ 	.byte	0x08
	.zero		1


	//   ....[10]....
        /*0118*/ 	.word	0x000002f0
        /*011c*/ 	.word	0x000000ff
        /*0120*/ 	.word	0x00000028
        /*0124*/ 	.short	0x0100
        /*0126*/ 	.byte	0x08
	.zero		1


	//   ....[11]....
        /*0128*/ 	.word	0x00000300
        /*012c*/ 	.word	0x000000ff
        /*0130*/ 	.word	0x00000098
        /*0134*/ 	.short	0x0100
        /*0136*/ 	.byte	0x08
	.zero		1


	//   ....[12]....
        /*0138*/ 	.word	0x00000310
        /*013c*/ 	.word	0x000000ff
        /*0140*/ 	.word	0x00000030
        /*0144*/ 	.short	0x0100
        /*0146*/ 	.byte	0x08
	.zero		1


	//   ....[13]....
        /*0148*/ 	.word	0x00000320
        /*014c*/ 	.word	0x000000ff
        /*0150*/ 	.word	0x000000a0
        /*0154*/ 	.short	0x0100
        /*0156*/ 	.byte	0x08
	.zero		1


	//   ....[14]....
        /*0158*/ 	.word	0x00000330
        /*015c*/ 	.word	0x000000ff
        /*0160*/ 	.word	0x00000038
        /*0164*/ 	.short	0x0100
        /*0166*/ 	.byte	0x08
	.zero		1


	//   ....[15]....
        /*0168*/ 	.word	0x00000340
        /*016c*/ 	.word	0x000000ff
        /*0170*/ 	.word	0x000000a8
        /*0174*/ 	.short	0x0100
        /*0176*/ 	.byte	0x08
	.zero		1


	//   ....[16]....
        /*0178*/ 	.word	0x00000350
        /*017c*/ 	.word	0x000000ff
        /*0180*/ 	.word	0x00000040
        /*0184*/ 	.short	0x0100
        /*0186*/ 	.byte	0x08
	.zero		1


	//   ....[17]....
        /*0188*/ 	.word	0x00000360
        /*018c*/ 	.word	0x000000ff
        /*0190*/ 	.word	0x000000b0
        /*0194*/ 	.short	0x0100
        /*0196*/ 	.byte	0x08
	.zero		1


	//   ....[18]....
        /*0198*/ 	.word	0x00000370
        /*019c*/ 	.word	0x000000ff
        /*01a0*/ 	.word	0x00000048
        /*01a4*/ 	.short	0x0100
        /*01a6*/ 	.byte	0x08
	.zero		1


	//   ....[19]....
        /*01a8*/ 	.word	0x00000380
        /*01ac*/ 	.word	0x000000ff
        /*01b0*/ 	.word	0x000000b8
        /*01b4*/ 	.short	0x0100
        /*01b6*/ 	.byte	0x08
	.zero		1


	//   ....[20]....
        /*01b8*/ 	.word	0x00000390
        /*01bc*/ 	.word	0x000000ff
        /*01c0*/ 	.word	0x00000050
        /*01c4*/ 	.short	0x0100
        /*01c6*/ 	.byte	0x08
	.zero		1


	//   ....[21]....
        /*01c8*/ 	.word	0x000003a0
        /*01cc*/ 	.word	0x000000ff
        /*01d0*/ 	.word	0x000000c0
        /*01d4*/ 	.short	0x0100
        /*01d6*/ 	.byte	0x08
	.zero		1


	//   ....[22]....
        /*01d8*/ 	.word	0x000003b0
        /*01dc*/ 	.word	0x000000ff
        /*01e0*/ 	.word	0x00000058
        /*01e4*/ 	.short	0x0100
        /*01e6*/ 	.byte	0x08
	.zero		1


	//   ....[23]....
        /*01e8*/ 	.word	0x000003c0
        /*01ec*/ 	.word	0x000000ff
        /*01f0*/ 	.word	0x000000c8
        /*01f4*/ 	.short	0x0100
        /*01f6*/ 	.byte	0x08
	.zero		1


	//   ....[24]....
        /*01f8*/ 	.word	0x000003d0
        /*01fc*/ 	.word	0x000000ff
        /*0200*/ 	.word	0x00000060
        /*0204*/ 	.short	0x0100
        /*0206*/ 	.byte	0x08
	.zero		1


	//   ....[25]....
        /*0208*/ 	.word	0x000003e0
        /*020c*/ 	.word	0x000000ff
        /*0210*/ 	.word	0x000000d0
        /*0214*/ 	.short	0x0100
        /*0216*/ 	.byte	0x08
	.zero		1


	//   ....[26]....
        /*0218*/ 	.word	0x000003f0
        /*021c*/ 	.word	0x000000ff
        /*0220*/ 	.word	0x00000068
        /*0224*/ 	.short	0x0100
        /*0226*/ 	.byte	0x08
	.zero		1


	//   ....[27]....
        /*0228*/ 	.word	0x00000400
        /*022c*/ 	.word	0x000000ff
        /*0230*/ 	.word	0x000000d8
        /*0234*/ 	.short	0x0100
        /*0236*/ 	.byte	0x08
	.zero		1


	//   ....[28]....
        /*0238*/ 	.word	0x00000850
        /*023c*/ 	.word	0x000000ff
        /*0240*/ 	.word	0x000000f0
        /*0244*/ 	.short	0x0100
        /*0246*/ 	.byte	0x06
	.zero		1


	//   ....[29]....
        /*0248*/ 	.word	0x000008f0
        /*024c*/ 	.word	0x000000ff
        /*0250*/ 	.word	0x000000f8
        /*0254*/ 	.short	0x0100
        /*0256*/ 	.byte	0x06
	.zero		1


	//   ....[30]....
        /*0258*/ 	.word	0x00001910
        /*025c*/ 	.word	0x000000ff
        /*0260*/ 	.word	0x00000000
        /*0264*/ 	.short	0x010a
        /*0266*/ 	.byte	0x06
	.zero		1


	//   ....[31]....
        /*0268*/ 	.word	0x00001950
        /*026c*/ 	.word	0x000000ff
        /*0270*/ 	.word	0x00000000
        /*0274*/ 	.short	0x010a
        /*0276*/ 	.byte	0x06
	.zero		1


	//   ....[32]....
        /*0278*/ 	.word	0x00002280
        /*027c*/ 	.word	0x000000ff
        /*0280*/ 	.word	0x00000000
        /*0284*/ 	.short	0x010a
        /*0286*/ 	.byte	0x0c
	.zero		1


	//   ....[33]....
        /*0288*/ 	.word	0x000022c0
        /*028c*/ 	.word	0x000000ff
        /*0290*/ 	.word	0x00000000
        /*0294*/ 	.short	0x010a
        /*0296*/ 	.byte	0x0c
	.zero		1


	//   ....[34]....
        /*0298*/ 	.word	0x000028f0
        /*029c*/ 	.word	0x0000008c
        /*02a0*/ 	.word	0x00000000
        /*02a4*/ 	.short	0x0101
        /*02a6*/ 	.byte	0x3f
	.zero		1


	//   ....[35]....
        /*02a8*/ 	.word	0x00002fa0
        /*02ac*/ 	.word	0x0000000c
        /*02b0*/ 	.word	0x00000000
        /*02b4*/ 	.short	0x0101
        /*02b6*/ 	.byte	0x3f
	.zero		1


	//   ....[36]....
        /*02b8*/ 	.word	0x000088a0
        /*02bc*/ 	.word	0x00000012
        /*02c0*/ 	.word	0x00000070
        /*02c4*/ 	.short	0x010a
        /*02c6*/ 	.byte	0x3f
	.zero		1


	//   ....[37]....
        /*02c8*/ 	.word	0x00008c20
        /*02cc*/ 	.word	0x00000008
        /*02d0*/ 	.word	0x000000f8
        /*02d4*/ 	.short	0x0101
        /*02d6*/ 	.byte	0x3f
	.zero		1


	//   ....[38]....
        /*02d8*/ 	.word	0x00009340
        /*02dc*/ 	.word	0x00000007
        /*02e0*/ 	.word	0x00000000
        /*02e4*/ 	.short	0x010a
        /*02e6*/ 	.byte	0x3f
	.zero		1


	//   ....[39]....
        /*02e8*/ 	.word	0x000093c0
        /*02ec*/ 	.word	0x00000009
        /*02f0*/ 	.word	0x00000000
        /*02f4*/ 	.short	0x010a
        /*02f6*/ 	.byte	0x3f
	.zero		1


	//   ....[40]....
        /*02f8*/ 	.word	0x00009450
        /*02fc*/ 	.word	0x00000006
        /*0300*/ 	.word	0x00000000
        /*0304*/ 	.short	0x010a
        /*0306*/ 	.byte	0x3f
	.zero		1


	//   ....[41]....
        /*0308*/ 	.word	0x000094e0
        /*030c*/ 	.word	0x00000009
        /*0310*/ 	.word	0x00000000
        /*0314*/ 	.short	0x010a
        /*0316*/ 	.byte	0x3f
	.zero		1


	//   ....[42]....
        /*0318*/ 	.word	0x00009570
        /*031c*/ 	.word	0x00000006
        /*0320*/ 	.word	0x00000000
        /*0324*/ 	.short	0x010a
        /*0326*/ 	.byte	0x3f
	.zero		1


	//   ....[43]....
        /*0328*/ 	.word	0x00009600
        /*032c*/ 	.word	0x00000009
        /*0330*/ 	.word	0x00000000
        /*0334*/ 	.short	0x010a
        /*0336*/ 	.byte	0x3f
	.zero		1


	//   ....[44]....
        /*0338*/ 	.word	0x00009690
        /*033c*/ 	.word	0x00000006
        /*0340*/ 	.word	0x00000000
        /*0344*/ 	.short	0x010a
        /*0346*/ 	.byte	0x3f
	.zero		1


	//   ....[45]....
        /*0348*/ 	.word	0x00009720
        /*034c*/ 	.word	0x00000009
        /*0350*/ 	.word	0x00000000
        /*0354*/ 	.short	0x010a
        /*0356*/ 	.byte	0x3f
	.zero		1


	//   ....[46]....
        /*0358*/ 	.word	0x000097b0
        /*035c*/ 	.word	0x00000006
        /*0360*/ 	.word	0x00000000
        /*0364*/ 	.short	0x010a
        /*0366*/ 	.byte	0x3f
	.zero		1


	//   ....[47]....
        /*0368*/ 	.word	0x00009840
        /*036c*/ 	.word	0x00000009
        /*0370*/ 	.word	0x00000000
        /*0374*/ 	.short	0x010a
        /*0376*/ 	.byte	0x3f
	.zero		1


	//   ....[48]....
        /*0378*/ 	.word	0x000098d0
        /*037c*/ 	.word	0x00000006
        /*0380*/ 	.word	0x00000000
        /*0384*/ 	.short	0x010a
        /*0386*/ 	.byte	0x3f
	.zero		1


	//   ....[49]....
        /*0388*/ 	.word	0x00009960
        /*038c*/ 	.word	0x00000009
        /*0390*/ 	.word	0x00000000
        /*0394*/ 	.short	0x010a
        /*0396*/ 	.byte	0x3f
	.zero		1


	//   ....[50]....
        /*0398*/ 	.word	0x000099f0
        /*039c*/ 	.word	0x00000006
        /*03a0*/ 	.word	0x00000000
        /*03a4*/ 	.short	0x010a
        /*03a6*/ 	.byte	0x3f
	.zero		1


	//   ....[51]....
        /*03a8*/ 	.word	0x00009a80
        /*03ac*/ 	.word	0x00000003
        /*03b0*/ 	.word	0x00000000
        /*03b4*/ 	.short	0x010a
        /*03b6*/ 	.byte	0x3f
	.zero		1


	//   ....[52]....
        /*03b8*/ 	.word	0x00009af0
        /*03bc*/ 	.word	0x0000000d
        /*03c0*/ 	.word	0x00000000
        /*03c4*/ 	.short	0x010a
        /*03c6*/ 	.byte	0x3f
	.zero		1


	//   ....[53]....
        /*03c8*/ 	.word	0x00009b50
        /*03cc*/ 	.word	0x00000091
        /*03d0*/ 	.word	0x00000000
        /*03d4*/ 	.short	0x010a
        /*03d6*/ 	.byte	0x3f
	.zero		1


	//   ....[54]....
        /*03d8*/ 	.word	0x00009c20
        /*03dc*/ 	.word	0x00000012
        /*03e0*/ 	.word	0x00000070
        /*03e4*/ 	.short	0x010a
        /*03e6*/ 	.byte	0x3f
	.zero		1


	//   ....[55]....
        /*03e8*/ 	.word	0x00009cf0
        /*03ec*/ 	.word	0x00000007
        /*03f0*/ 	.word	0x00000000
        /*03f4*/ 	.short	0x010a
        /*03f6*/ 	.byte	0x3f
	.zero		1


	//   ....[56]....
        /*03f8*/ 	.word	0x00009d40
        /*03fc*/ 	.word	0x00000009
        /*0400*/ 	.word	0x00000000
        /*0404*/ 	.short	0x010a
        /*0406*/ 	.byte	0x3f
	.zero		1


	//   ....[57]....
        /*0408*/ 	.word	0x00009d90
        /*040c*/ 	.word	0x00000006
        /*0410*/ 	.word	0x00000000
        /*0414*/ 	.short	0x010a
        /*0416*/ 	.byte	0x3f
	.zero		1


	//   ....[58]....
        /*0418*/ 	.word	0x00009de0
        /*041c*/ 	.word	0x00000009
        /*0420*/ 	.word	0x00000000
        /*0424*/ 	.short	0x010a
        /*0426*/ 	.byte	0x3f
	.zero		1


	//   ....[59]....
        /*0428*/ 	.word	0x00009e30
        /*042c*/ 	.word	0x00000006
        /*0430*/ 	.word	0x00000000
        /*0434*/ 	.short	0x010a
        /*0436*/ 	.byte	0x3f
	.zero		1


	//   ....[60]....
        /*0438*/ 	.word	0x00009e80
        /*043c*/ 	.word	0x00000009
        /*0440*/ 	.word	0x00000000
        /*0444*/ 	.short	0x010a
        /*0446*/ 	.byte	0x3f
	.zero		1


	//   ....[61]....
        /*0448*/ 	.word	0x00009ed0
        /*044c*/ 	.word	0x00000006
        /*0450*/ 	.word	0x00000000
        /*0454*/ 	.short	0x010a
        /*0456*/ 	.byte	0x3f
	.zero		1


	//   ....[62]....
        /*0458*/ 	.word	0x00009f20
        /*045c*/ 	.word	0x00000009
        /*0460*/ 	.word	0x00000000
        /*0464*/ 	.short	0x010a
        /*0466*/ 	.byte	0x3f
	.zero		1


	//   ....[63]....
        /*0468*/ 	.word	0x00009f70
        /*046c*/ 	.word	0x00000006
        /*0470*/ 	.word	0x00000000
        /*0474*/ 	.short	0x010a
        /*0476*/ 	.byte	0x3f
	.zero		1


	//   ....[64]....
        /*0478*/ 	.word	0x00009fc0
        /*047c*/ 	.word	0x00000009
        /*0480*/ 	.word	0x00000000
        /*0484*/ 	.short	0x010a
        /*0486*/ 	.byte	0x3f
	.zero		1


	//   ....[65]....
        /*0488*/ 	.word	0x0000a010
        /*048c*/ 	.word	0x00000006
        /*0490*/ 	.word	0x00000000
        /*0494*/ 	.short	0x010a
        /*0496*/ 	.byte	0x3f
	.zero		1


	//   ....[66]....
        /*0498*/ 	.word	0x0000a060
        /*049c*/ 	.word	0x00000009
        /*04a0*/ 	.word	0x00000000
        /*04a4*/ 	.short	0x010a
        /*04a6*/ 	.byte	0x3f
	.zero		1


	//   ....[67]....
        /*04a8*/ 	.word	0x0000a0b0
        /*04ac*/ 	.word	0x00000006
        /*04b0*/ 	.word	0x00000000
        /*04b4*/ 	.short	0x010a
        /*04b6*/ 	.byte	0x3f
	.zero		1


	//----- nvinfo : EIATTR_NUM_MBARRIERS
	.align		4
.L_28:
        /*04b8*/ 	.byte	0x03, 0x38
        /*04ba*/ 	.short	0x001e


	//----- nvinfo : EIATTR_EXIT_INSTR_OFFSETS
	.align		4
        /*04bc*/ 	.byte	0x04, 0x1c
        /*04be*/ 	.short	(.L_30 - .L_29)


	//   ....[0]....
.L_29:
        /*04c0*/ 	.word	0x00000ac0


	//   ....[1]....
        /*04c4*/ 	.word	0x000012b0


	//   ....[2]....
        /*04c8*/ 	.word	0x00007fc0


	//   ....[3]....
        /*04cc*/ 	.word	0x00008520


	//   ....[4]....
        /*04d0*/ 	.word	0x00009ad0


	//----- nvinfo : EIATTR_MAX_THREADS
	.align		4
.L_30:
        /*04d4*/ 	.byte	0x04, 0x05
        /*04d6*/ 	.short	(.L_32 - .L_31)
.L_31:
        /*04d8*/ 	.word	0x00000180
        /*04dc*/ 	.word	0x00000001
        /*04e0*/ 	.word	0x00000001


	//----- nvinfo : EIATTR_CRS_STACK_SIZE
	.align		4
.L_32:
        /*04e4*/ 	.byte	0x04, 0x1e
        /*04e6*/ 	.short	(.L_34 - .L_33)
.L_33:
        /*04e8*/ 	.word	0x00000000


	//----- nvinfo : EIATTR_CBANK_PARAM_SIZE
	.align		4
.L_34:
        /*04ec*/ 	.byte	0x03, 0x19
        /*04ee*/ 	.short	0x0470


	//----- nvinfo : EIATTR_PARAM_CBANK
	.align		4
        /*04f0*/ 	.byte	0x04, 0x0a
        /*04f2*/ 	.short	(.L_36 - .L_35)
	.align		4
.L_35:
        /*04f4*/ 	.word	index@(.nv.constant0._ZN7cutlass13device_kernelINS_4gemm6kernel13GemmUniversalIN4cute5tupleIJiiiiEEENS1_10collective13CollectiveMmaINS1_37MainloopSm90TmaGmmaWarpSpecializedFP8ILi14ENS5_IJNS4_1CILi2EEENSA_ILi1EEESC_EEENS1_35KernelTmaWarpSpecializedCooperativeEEENS5_IJNSA_ILi128EEESG_NSA_ILi64EEEEEENS_12float_e4m3_tENS5_IJlSC_lEEESJ_SK_NS4_8TiledMMAINS4_8MMA_AtomIJNS4_4SM904GMMA31MMA_64x128x32_F32E4M3E4M3_SS_TNILNSO_7ScaleInE1ELSQ_1EEEEEENS4_6LayoutISD_NS5_IJSC_NSA_ILi0EEESU_EEEEENS5_IJNS4_10UnderscoreESX_SX_EEEEENS4_13SM90_TMA_LOADENS4_14ComposedLayoutINS4_7SwizzleILi2ELi4ELi3EEENS4_18smem_ptr_flag_bitsILi8EEENST_INS5_IJNSA_ILi8EEESH_EEENS5_IJSH_SC_EEEEEEEvNS4_8identityENS4_23SM90_TMA_LOAD_MULTICASTES1A_vS1B_EENS_8epilogue10collective6detail29Sm90TmaWarpSpecializedAdapterINS1F_15DefaultEpilogueISJ_SK_SK_NS1E_6thread17LinearCombinationISJ_Li1EffLNS1J_9ScaleType4KindE0ELNS_15FloatRoundStyleE2ESJ_EENS1_15EpilogueDefaultEEEEEvvEEEEvNT_6ParamsE)
        /*04f8*/ 	.short	0x0210
        /*04fa*/ 	.short	0x0470


	//----- nvinfo : EIATTR_SW_WAR
	.align		4
.L_36:
        /*04fc*/ 	.byte	0x04, 0x36
        /*04fe*/ 	.short	(.L_38 - .L_37)
.L_37:
        /*0500*/ 	.word	0x00000008
.L_38:


//--------------------- .nv.callgraph             --------------------------
	.section	.nv.callgraph,"",@"SHT_CUDA_CALLGRAPH"
	.align	4
	.sectionentsize	8
	.align		4
        /*0000*/ 	.word	0x00000000
	.align		4
        /*0004*/ 	.word	0xffffffff
	.align		4
        /*0008*/ 	.word	0x00000000
	.align		4
        /*000c*/ 	.word	0xfffffffe
	.align		4
        /*0010*/ 	.word	0x00000000
	.align		4
        /*0014*/ 	.word	0xfffffffd
	.align		4
        /*0018*/ 	.word	0x00000000
	.align		4
        /*001c*/ 	.word	0xfffffffc


//--------------------- .nv.constant4             --------------------------
	.section	.nv.constant4,"a",@progbits
	.align	8
	.align		8
.nv.constant4:
        /*0000*/ 	.dword	_ZN40_INTERNAL_f78e6bd1_4_k_cu_ed39950e_325434cuda3std3__45__cpo5beginE
	.align		8
        /*0008*/ 	.dword	_ZN40_INTERNAL_f78e6bd1_4_k_cu_ed39950e_325434cuda3std3__45__cpo3endE
	.align		8
        /*0010*/ 	.dword	_ZN40_INTERNAL_f78e6bd1_4_k_cu_ed39950e_325434cuda3std3__45__cpo6cbeginE
	.align		8
        /*0018*/ 	.dword	_ZN40_INTERNAL_f78e6bd1_4_k_cu_ed39950e_325434cuda3std3__45__cpo4cendE
	.align		8
        /*0020*/ 	.dword	_ZN40_INTERNAL_f78e6bd1_4_k_cu_ed39950e_325434cuda3std3__442_GLOBAL__N__f78e6bd1_4_k_cu_ed39950e_325436ignoreE
	.align		8
        /*0028*/ 	.dword	_ZN40_INTERNAL_f78e6bd1_4_k_cu_ed39950e_325434cuda3std3__419piecewise_constructE
	.align		8
        /*0030*/ 	.dword	_ZN40_INTERNAL_f78e6bd1_4_k_cu_ed39950e_325434cuda3std3__48in_placeE
	.align		8
        /*0038*/ 	.dword	_ZN40_INTERNAL_f78e6bd1_4_k_cu_ed39950e_325434cuda3std6ranges3__45__cpo4swapE
	.align		8
        /*0040*/ 	.dword	_ZN40_INTERNAL_f78e6bd1_4_k_cu_ed39950e_325434cuda3std6ranges3__45__cpo9iter_moveE
	.align		8
        /*0048*/ 	.dword	_ZN40_INTERNAL_f78e6bd1_4_k_cu_ed39950e_325434cute7productE
	.align		8
        /*0050*/ 	.dword	_ZN40_INTERNAL_f78e6bd1_4_k_cu_ed39950e_325434cute1_E


//--------------------- .text._ZN7cutlass13device_kernelINS_4gemm6kernel13GemmUniversalIN4cute5tupleIJiiiiEEENS1_10collective13CollectiveMmaINS1_37MainloopSm90TmaGmmaWarpSpecializedFP8ILi14ENS5_IJNS4_1CILi2EEENSA_ILi1EEESC_EEENS1_35KernelTmaWarpSpecializedCooperativeEEENS5_IJNSA_ILi128EEESG_NSA_ILi64EEEEEENS_12float_e4m3_tENS5_IJlSC_lEEESJ_SK_NS4_8TiledMMAINS4_8MMA_AtomIJNS4_4SM904GMMA31MMA_64x128x32_F32E4M3E4M3_SS_TNILNSO_7ScaleInE1ELSQ_1EEEEEENS4_6LayoutISD_NS5_IJSC_NSA_ILi0EEESU_EEEEENS5_IJNS4_10UnderscoreESX_SX_EEEEENS4_13SM90_TMA_LOADENS4_14ComposedLayoutINS4_7SwizzleILi2ELi4ELi3EEENS4_18smem_ptr_flag_bitsILi8EEENST_INS5_IJNSA_ILi8EEESH_EEENS5_IJSH_SC_EEEEEEEvNS4_8identityENS4_23SM90_TMA_LOAD_MULTICASTES1A_vS1B_EENS_8epilogue10collective6detail29Sm90TmaWarpSpecializedAdapterINS1F_15DefaultEpilogueISJ_SK_SK_NS1E_6thread17LinearCombinationISJ_Li1EffLNS1J_9ScaleType4KindE0ELNS_15FloatRoundStyleE2ESJ_EENS1_15EpilogueDefaultEEEEEvvEEEEvNT_6ParamsE --------------------------
	.section	.text._ZN7cutlass13device_kernelINS_4gemm6kernel13GemmUniversalIN4cute5tupleIJiiiiEEENS1_10collective13CollectiveMmaINS1_37MainloopSm90TmaGmmaWarpSpecializedFP8ILi14ENS5_IJNS4_1CILi2EEENSA_ILi1EEESC_EEENS1_35KernelTmaWarpSpecializedCooperativeEEENS5_IJNSA_ILi128EEESG_NSA_ILi64EEEEEENS_12float_e4m3_tENS5_IJlSC_lEEESJ_SK_NS4_8TiledMMAINS4_8MMA_AtomIJNS4_4SM904GMMA31MMA_64x128x32_F32E4M3E4M3_SS_TNILNSO_7ScaleInE1ELSQ_1EEEEEENS4_6LayoutISD_NS5_IJSC_NSA_ILi0EEESU_EEEEENS5_IJNS4_10UnderscoreESX_SX_EEEEENS4_13SM90_TMA_LOADENS4_14ComposedLayoutINS4_7SwizzleILi2ELi4ELi3EEENS4_18smem_ptr_flag_bitsILi8EEENST_INS5_IJNSA_ILi8EEESH_EEENS5_IJSH_SC_EEEEEEEvNS4_8identityENS4_23SM90_TMA_LOAD_MULTICASTES1A_vS1B_EENS_8epilogue10collective6detail29Sm90TmaWarpSpecializedAdapterINS1F_15DefaultEpilogueISJ_SK_SK_NS1E_6thread17LinearCombinationISJ_Li1EffLNS1J_9ScaleType4KindE0ELNS_15FloatRoundStyleE2ESJ_EENS1_15EpilogueDefaultEEEEEvvEEEEvNT_6ParamsE,"ax",@progbits
	.align	128
.text._ZN7cutlass13device_kernelINS_4gemm6kernel13GemmUniversalIN4cute5tupleIJiiiiEEENS1_10collective13CollectiveMmaINS1_37MainloopSm90TmaGmmaWarpSpecializedFP8ILi14ENS5_IJNS4_1CILi2EEENSA_ILi1EEESC_EEENS1_35KernelTmaWarpSpecializedCooperativeEEENS5_IJNSA_ILi128EEESG_NSA_ILi64EEEEEENS_12float_e4m3_tENS5_IJlSC_lEEESJ_SK_NS4_8TiledMMAINS4_8MMA_AtomIJNS4_4SM904GMMA31MMA_64x128x32_F32E4M3E4M3_SS_TNILNSO_7ScaleInE1ELSQ_1EEEEEENS4_6LayoutISD_NS5_IJSC_NSA_ILi0EEESU_EEEEENS5_IJNS4_10UnderscoreESX_SX_EEEEENS4_13SM90_TMA_LOADENS4_14ComposedLayoutINS4_7SwizzleILi2ELi4ELi3EEENS4_18smem_ptr_flag_bitsILi8EEENST_INS5_IJNSA_ILi8EEESH_EEENS5_IJSH_SC_EEEEEEEvNS4_8identityENS4_23SM90_TMA_LOAD_MULTICASTES1A_vS1B_EENS_8epilogue10collective6detail29Sm90TmaWarpSpecializedAdapterINS1F_15DefaultEpilogueISJ_SK_SK_NS1E_6thread17LinearCombinationISJ_Li1EffLNS1J_9ScaleType4KindE0ELNS_15FloatRoundStyleE2ESJ_EENS1_15EpilogueDefaultEEEEEvvEEEEvNT_6ParamsE:
        .type           _ZN7cutlass13device_kernelINS_4gemm6kernel13GemmUniversalIN4cute5tupleIJiiiiEEENS1_10collective13CollectiveMmaINS1_37MainloopSm90TmaGmmaWarpSpecializedFP8ILi14ENS5_IJNS4_1CILi2EEENSA_ILi1EEESC_EEENS1_35KernelTmaWarpSpecializedCooperativeEEENS5_IJNSA_ILi128EEESG_NSA_ILi64EEEEEENS_12float_e4m3_tENS5_IJlSC_lEEESJ_SK_NS4_8TiledMMAINS4_8MMA_AtomIJNS4_4SM904GMMA31MMA_64x128x32_F32E4M3E4M3_SS_TNILNSO_7ScaleInE1ELSQ_1EEEEEENS4_6LayoutISD_NS5_IJSC_NSA_ILi0EEESU_EEEEENS5_IJNS4_10UnderscoreESX_SX_EEEEENS4_13SM90_TMA_LOADENS4_14ComposedLayoutINS4_7SwizzleILi2ELi4ELi3EEENS4_18smem_ptr_flag_bitsILi8EEENST_INS5_IJNSA_ILi8EEESH_EEENS5_IJSH_SC_EEEEEEEvNS4_8identityENS4_23SM90_TMA_LOAD_MULTICASTES1A_vS1B_EENS_8epilogue10collective6detail29Sm90TmaWarpSpecializedAdapterINS1F_15DefaultEpilogueISJ_SK_SK_NS1E_6thread17LinearCombinationISJ_Li1EffLNS1J_9ScaleType4KindE0ELNS_15FloatRoundStyleE2ESJ_EENS1_15EpilogueDefaultEEEEEvvEEEEvNT_6ParamsE,@function
        .size           _ZN7cutlass13device_kernelINS_4gemm6kernel13GemmUniversalIN4cute5tupleIJiiiiEEENS1_10collective13CollectiveMmaINS1_37MainloopSm90TmaGmmaWarpSpecializedFP8ILi14ENS5_IJNS4_1CILi2EEENSA_ILi1EEESC_EEENS1_35KernelTmaWarpSpecializedCooperativeEEENS5_IJNSA_ILi128EEESG_NSA_ILi64EEEEEENS_12float_e4m3_tENS5_IJlSC_lEEESJ_SK_NS4_8TiledMMAINS4_8MMA_AtomIJNS4_4SM904GMMA31MMA_64x128x32_F32E4M3E4M3_SS_TNILNSO_7ScaleInE1ELSQ_1EEEEEENS4_6LayoutISD_NS5_IJSC_NSA_ILi0EEESU_EEEEENS5_IJNS4_10UnderscoreESX_SX_EEEEENS4_13SM90_TMA_LOADENS4_14ComposedLayoutINS4_7SwizzleILi2ELi4ELi3EEENS4_18smem_ptr_flag_bitsILi8EEENST_INS5_IJNSA_ILi8EEESH_EEENS5_IJSH_SC_EEEEEEEvNS4_8identityENS4_23SM90_TMA_LOAD_MULTICASTES1A_vS1B_EENS_8epilogue10collective6detail29Sm90TmaWarpSpecializedAdapterINS1F_15DefaultEpilogueISJ_SK_SK_NS1E_6thread17LinearCombinationISJ_Li1EffLNS1J_9ScaleType4KindE0ELNS_15FloatRoundStyleE2ESJ_EENS1_15EpilogueDefaultEEEEEvvEEEEvNT_6ParamsE,(.L_x_227 - _ZN7cutlass13device_kernelINS_4gemm6kernel13GemmUniversalIN4cute5tupleIJiiiiEEENS1_10collective13CollectiveMmaINS1_37MainloopSm90TmaGmmaWarpSpecializedFP8ILi14ENS5_IJNS4_1CILi2EEENSA_ILi1EEESC_EEENS1_35KernelTmaWarpSpecializedCooperativeEEENS5_IJNSA_ILi128EEESG_NSA_ILi64EEEEEENS_12float_e4m3_tENS5_IJlSC_lEEESJ_SK_NS4_8TiledMMAINS4_8MMA_AtomIJNS4_4SM904GMMA31MMA_64x128x32_F32E4M3E4M3_SS_TNILNSO_7ScaleInE1ELSQ_1EEEEEENS4_6LayoutISD_NS5_IJSC_NSA_ILi0EEESU_EEEEENS5_IJNS4_10UnderscoreESX_SX_EEEEENS4_13SM90_TMA_LOADENS4_14ComposedLayoutINS4_7SwizzleILi2ELi4ELi3EEENS4_18smem_ptr_flag_bitsILi8EEENST_INS5_IJNSA_ILi8EEESH_EEENS5_IJSH_SC_EEEEEEEvNS4_8identityENS4_23SM90_TMA_LOAD_MULTICASTES1A_vS1B_EENS_8epilogue10collective6detail29Sm90TmaWarpSpecializedAdapterINS1F_15DefaultEpilogueISJ_SK_SK_NS1E_6thread17LinearCombinationISJ_Li1EffLNS1J_9ScaleType4KindE0ELNS_15FloatRoundStyleE2ESJ_EENS1_15EpilogueDefaultEEEEEvvEEEEvNT_6ParamsE)
        .other          _ZN7cutlass13device_kernelINS_4gemm6kernel13GemmUniversalIN4cute5tupleIJiiiiEEENS1_10collective13CollectiveMmaINS1_37MainloopSm90TmaGmmaWarpSpecializedFP8ILi14ENS5_IJNS4_1CILi2EEENSA_ILi1EEESC_EEENS1_35KernelTmaWarpSpecializedCooperativeEEENS5_IJNSA_ILi128EEESG_NSA_ILi64EEEEEENS_12float_e4m3_tENS5_IJlSC_lEEESJ_SK_NS4_8TiledMMAINS4_8MMA_AtomIJNS4_4SM904GMMA31MMA_64x128x32_F32E4M3E4M3_SS_TNILNSO_7ScaleInE1ELSQ_1EEEEEENS4_6LayoutISD_NS5_IJSC_NSA_ILi0EEESU_EEEEENS5_IJNS4_10UnderscoreESX_SX_EEEEENS4_13SM90_TMA_LOADENS4_14ComposedLayoutINS4_7SwizzleILi2ELi4ELi3EEENS4_18smem_ptr_flag_bitsILi8EEENST_INS5_IJNSA_ILi8EEESH_EEENS5_IJSH_SC_EEEEEEEvNS4_8identityENS4_23SM90_TMA_LOAD_MULTICASTES1A_vS1B_EENS_8epilogue10collective6detail29Sm90TmaWarpSpecializedAdapterINS1F_15DefaultEpilogueISJ_SK_SK_NS1E_6thread17LinearCombinationISJ_Li1EffLNS1J_9ScaleType4KindE0ELNS_15FloatRoundStyleE2ESJ_EENS1_15EpilogueDefaultEEEEEvvEEEEvNT_6ParamsE,@"STO_CUDA_ENTRY STV_DEFAULT"
_ZN7cutlass13device_kernelINS_4gemm6kernel13GemmUniversalIN4cute5tupleIJiiiiEEENS1_10collective13CollectiveMmaINS1_37MainloopSm90TmaGmmaWarpSpecializedFP8ILi14ENS5_IJNS4_1CILi2EEENSA_ILi1EEESC_EEENS1_35KernelTmaWarpSpecializedCooperativeEEENS5_IJNSA_ILi128EEESG_NSA_ILi64EEEEEENS_12float_e4m3_tENS5_IJlSC_lEEESJ_SK_NS4_8TiledMMAINS4_8MMA_AtomIJNS4_4SM904GMMA31MMA_64x128x32_F32E4M3E4M3_SS_TNILNSO_7ScaleInE1ELSQ_1EEEEEENS4_6LayoutISD_NS5_IJSC_NSA_ILi0EEESU_EEEEENS5_IJNS4_10UnderscoreESX_SX_EEEEENS4_13SM90_TMA_LOADENS4_14ComposedLayoutINS4_7SwizzleILi2ELi4ELi3EEENS4_18smem_ptr_flag_bitsILi8EEENST_INS5_IJNSA_ILi8EEESH_EEENS5_IJSH_SC_EEEEEEEvNS4_8identityENS4_23SM90_TMA_LOAD_MULTICASTES1A_vS1B_EENS_8epilogue10collective6detail29Sm90TmaWarpSpecializedAdapterINS1F_15DefaultEpilogueISJ_SK_SK_NS1E_6thread17LinearCombinationISJ_Li1EffLNS1J_9ScaleType4KindE0ELNS_15FloatRoundStyleE2ESJ_EENS1_15EpilogueDefaultEEEEEvvEEEEvNT_6ParamsE:
[----:B------:R-:W-:Y:S01]  /*0000*/  LDC R1, c[0x0][0x28] ;  /* 0x00000a00ff017b82 */ /* 0x000fe20000000800 */
[----:B------:R-:W0:Y:S01]  /*0010*/  S2R R0, SR_TID.X ;  /* 0x0000000000007919 */ /* 0x000e220000002100 */
[----:B------:R-:W-:Y:S01]  /*0020*/  ELECT P0, URZ, PT ;  /* 0x00000000003f782f */ /* 0x000fe20003800000 */
[----:B------:R-:W-:Y:S01]  /*0030*/  BSSY B0, `(.L_x_0) ;  /* 0x000000f000007945 */ /* 0x000fe20003800000 */
[--C-:B0-----:R-:W-:Y:S02]  /*0040*/  SHF.R.U32.HI R2, RZ, 0x5, R0.reuse ;  /* 0x00000005ff027819 */ /* 0x101fe40000011600 */
[----:B------:R-:W-:-:S03]  /*0050*/  SHF.R.U32.HI R3, RZ, 0x7, R0 ;  /* 0x00000007ff037819 */ /* 0x000fc60000011600 */
[----:B------:R-:W0:Y:S04]  /*0060*/  SHFL.IDX PT, R7, R2, RZ, 0x1f ;  /* 0x00001fff02077589 */ /* 0x000e2800000e0000 */
[----:B------:R-:W1:Y:S01]  /*0070*/  SHFL.IDX PT, R3, R3, RZ, 0x1f ;  /* 0x00001fff03037589 */ /* 0x000e6200000e0000 */
[----:B0-----:R-:W-:-:S13]  /*0080*/  ISETP.NE.OR P0, PT, R7, RZ, !P0 ;  /* 0x000000ff0700720c */ /* 0x001fda0004705670 */
[----:B-1----:R-:W-:Y:S05]  /*0090*/  @P0 BRA `(.L_x_1) ;  /* 0x0000000000200947 */ /* 0x002fea0003800000 */
[----:B------:R-:W-:Y:S02]  /*00a0*/  ULDC.64 UR4, c[0x0][0x198] ;  /* 0x0000660000047ab9 */ /* 0x000fe40000000a00 */
[----:B------:R-:W-:Y:S02]  /*00b0*/  UIADD3 UR6, UP0, UR4, 0xf0, URZ ;  /* 0x000000f004067890 */ /* 0x000fe4000ff1e03f */
[----:B------:R-:W-:Y:S02]  /*00c0*/  UIADD3 UR4, UP1, UR4, 0x1f0, URZ ;  /* 0x000001f004047890 */ /* 0x000fe4000ff3e03f */
[----:B------:R-:W-:Y:S02]  /*00d0*/  UIADD3.X UR7, URZ, UR5, URZ, UP0, !UPT ;  /* 0x000000053f077290 */ /* 0x000fe400087fe43f */
[----:B------:R-:W-:-:S07]  /*00e0*/  UIADD3.X UR5, URZ, UR5, URZ, UP1, !UPT ;  /* 0x000000053f057290 */ /* 0x000fce0008ffe43f */
[----:B------:R0:W-:Y:S02]  /*00f0*/  UTMACCTL.PF [UR6] ;  /* 0x00000000060079b9 */ /* 0x0001e40008040000 */
[----:B------:R0:W-:Y:S02]  /*0100*/  UTMACCTL.PF [UR4] ;  /* 0x00000000040079b9 */ /* 0x0001e40008040000 */
[----:B0-----:R-:W-:Y:S01]  /*0110*/  NOP ;  /* 0x0000000000007918 */ /* 0x001fe20000000000 */
.L_x_1:
[----:B------:R-:W-:Y:S05]  /*0120*/  BSYNC B0 ;  /* 0x0000000000007941 */ /* 0x000fea0003800000 */
.L_x_0:
[----:B------:R-:W0:Y:S02]  /*0130*/  SHFL.IDX PT, R4, R2, RZ, 0x1f ;  /* 0x00001fff02047589 */ /* 0x000e2400000e0000 */
[----:B0-----:R-:W-:-:S13]  /*0140*/  ISETP.NE.AND P0, PT, R4, RZ, PT ;  /* 0x000000ff0400720c */ /* 0x001fda0003f05270 */
[----:B------:R-:W-:Y:S05]  /*0150*/  @P0 BRA `(.L_x_2) ;  /* 0x0000000000b40947 */ /* 0x000fea0003800000 */
[----:B------:R-:W-:Y:S01]  /*0160*/  ELECT P0, URZ, PT ;  /* 0x00000000003f782f */ /* 0x000fe20003800000 */
[----:B------:R-:W-:-:S12]  /*0170*/  BSSY B0, `(.L_x_2) ;  /* 0x000002b000007945 */ /* 0x000fd80003800000 */
[----:B------:R-:W-:Y:S05]  /*0180*/  @!P0 BRA `(.L_x_3) ;  /* 0x0000000000a48947 */ /* 0x000fea0003800000 */
[----:B------:R-:W0:Y:S01]  /*0190*/  S2UR UR8, SR_CgaCtaId ;  /* 0x00000000000879c3 */ /* 0x000e220000008800 */
[----:B------:R-:W-:Y:S01]  /*01a0*/  UMOV UR4, 0x400 ;  /* 0x0000040000047882 */ /* 0x000fe20000000000 */
[----:B------:R-:W-:Y:S01]  /*01b0*/  UMOV UR5, 0x1 ;  /* 0x0000000100057882 */ /* 0x000fe20000000000 */
[----:B------:R-:W-:Y:S02]  /*01c0*/  UMOV UR6, 0x4 ;  /* 0x0000000400067882 */ /* 0x000fe40000000000 */
[----:B------:R-:W-:-:S04]  /*01d0*/  UIADD3 UR6, -UR6, 0x100000, URZ ;  /* 0x0010000006067890 */ /* 0x000fc8000fffe13f */
[----:B------:R-:W-:Y:S02]  /*01e0*/  USHF.L.U32 UR7, UR6, 0xb, URZ ;  /* 0x0000000b06077899 */ /* 0x000fe4000800063f */
[----:B------:R-:W-:Y:S02]  /*01f0*/  USHF.L.U32 UR6, UR6, 0x1, URZ ;  /* 0x0000000106067899 */ /* 0x000fe4000800063f */
[----:B0-----:R-:W-:Y:S02]  /*0200*/  ULEA UR8, UR8, UR4, 0x18 ;  /* 0x0000000408087291 */ /* 0x001fe4000f8ec03f */
[----:B------:R-:W-:-:S04]  /*0210*/  UIADD3 UR4, -UR5, 0x100000, URZ ;  /* 0x0010000005047890 */ /* 0x000fc8000fffe13f */
[----:B------:R-:W-:Y:S02]  /*0220*/  USHF.L.U32 UR5, UR4, 0xb, URZ ;  /* 0x0000000b04057899 */ /* 0x000fe4000800063f */
[----:B------:R-:W-:Y:S01]  /*0230*/  USHF.L.U32 UR4, UR4, 0x1, URZ ;  /* 0x0000000104047899 */ /* 0x000fe2000800063f */
[----:B------:R-:W0:Y:S11]  /*0240*/  FENCE.VIEW.ASYNC.S ;  /* 0x00000000000073c6 */ /* 0x000e360000000000 */
[----:B0-----:R0:W1:Y:S01]  /*0250*/  SYNCS.EXCH.64 URZ, [UR8], UR4 ;  /* 0x00000004083f75b2 */ /* 0x0010620008000100 */
[----:B------:R0:W2:Y:S01]  /*0260*/  SYNCS.EXCH.64 URZ, [UR8+0x70], UR6 ;  /* 0x00007006083f75b2 */ /* 0x0000a20008000100 */
[----:B------:R0:W3:Y:S01]  /*0270*/  SYNCS.EXCH.64 URZ, [UR8+0x8], UR4 ;  /* 0x00000804083f75b2 */ /* 0x0000e20008000100 */
[----:B------:R0:W4:Y:S01]  /*0280*/  SYNCS.EXCH.64 URZ, [UR8+0x78], UR6 ;  /* 0x00007806083f75b2 */ /* 0x0001220008000100 */
[----:B------:R0:W0:Y:S01]  /*0290*/  SYNCS.EXCH.64 URZ, [UR8+0x10], UR4 ;  /* 0x00001004083f75b2 */ /* 0x0000220008000100 */
        /* <DEDUP_REMOVED lines=23> */
[----:B-1234-:R-:W-:Y:S01]  /*0410*/  NOP ;  /* 0x0000000000007918 */ /* 0x01efe20000000000 */
.L_x_3:
[----:B0-----:R-:W-:Y:S05]  /*0420*/  BSYNC B0 ;  /* 0x0000000000007941 */ /* 0x001fea0003800000 */
.L_x_2:
[----:B------:R-:W-:Y:S01]  /*0430*/  SHF.R.S32.HI R5, RZ, 0x1f, R0 ;  /* 0x0000001fff057819 */ /* 0x000fe20000011400 */
[----:B------:R-:W0:Y:S01]  /*0440*/  SHFL.IDX PT, R2, R2, RZ, 0x1f ;  /* 0x00001fff02027589 */ /* 0x000e2200000e0000 */
[----:B------:R-:W1:Y:S01]  /*0450*/  S2UR UR8, SR_CTAID.X ;  /* 0x00000000000879c3 */ /* 0x000e620000002500 */
[----:B------:R-:W-:Y:S02]  /*0460*/  ELECT P0, URZ, PT ;  /* 0x00000000003f782f */ /* 0x000fe40003800000 */
[----:B------:R-:W-:Y:S01]  /*0470*/  LEA.HI R5, R5, R0, RZ, 0x7 ;  /* 0x0000000005057211 */ /* 0x000fe200078f38ff */
[----:B------:R-:W2:Y:S01]  /*0480*/  S2R R8, SR_CTAID.Y ;  /* 0x0000000000087919 */ /* 0x000ea20000002600 */
[----:B------:R-:W-:Y:S01]  /*0490*/  SHF.R.S32.HI R11, RZ, 0x1f, R4 ;  /* 0x0000001fff0b7819 */ /* 0x000fe20000011404 */
[----:B------:R-:W-:Y:S01]  /*04a0*/  ULDC UR4, c[0x0][0x150] ;  /* 0x0000540000047ab9 */ /* 0x000fe20000000800 */
[----:B------:R-:W-:Y:S01]  /*04b0*/  LOP3.LUT R5, R5, 0xffffff80, RZ, 0xc0, !PT ;  /* 0xffffff8005057812 */ /* 0x000fe200078ec0ff */
[----:B------:R-:W-:Y:S01]  /*04c0*/  VIADD R16, R3, 0xffffffff ;  /* 0xffffffff03107836 */ /* 0x000fe20000000000 */
[----:B------:R-:W-:Y:S01]  /*04d0*/  LEA.HI R11, R11, R4, RZ, 0x2 ;  /* 0x000000040b0b7211 */ /* 0x000fe200078f10ff */
[----:B------:R-:W3:Y:S01]  /*04e0*/  LDC R12, c[0x0][0x144] ;  /* 0x00005100ff0c7b82 */ /* 0x000ee20000000800 */
[----:B------:R-:W-:Y:S01]  /*04f0*/  NOP ;  /* 0x0000000000007918 */ /* 0x000fe20000000000 */
[----:B------:R-:W-:Y:S01]  /*0500*/  IMAD.IADD R6, R0, 0x1, -R5 ;  /* 0x0000000100067824 */ /* 0x000fe200078e0a05 */
[----:B------:R-:W-:Y:S01]  /*0510*/  LOP3.LUT R11, R11, 0x3ffffffc, RZ, 0xc0, !PT ;  /* 0x3ffffffc0b0b7812 */ /* 0x000fe200078ec0ff */
[----:B------:R-:W-:Y:S01]  /*0520*/  NOP ;  /* 0x0000000000007918 */ /* 0x000fe20000000000 */
[----:B------:R-:W-:-:S02]  /*0530*/  ISETP.NE.AND P4, PT, R3, RZ, PT ;  /* 0x000000ff0300720c */ /* 0x000fc40003f85270 */
[----:B------:R-:W-:Y:S01]  /*0540*/  SHF.R.S32.HI R5, RZ, 0x1f, R6 ;  /* 0x0000001fff057819 */ /* 0x000fe20000011406 */
[----:B------:R-:W-:Y:S01]  /*0550*/  IMAD.IADD R4, R4, 0x1, -R11 ;  /* 0x0000000104047824 */ /* 0x000fe200078e0a0b */
[----:B------:R-:W4:Y:S01]  /*0560*/  LDC R14, c[0x0][0x140] ;  /* 0x00005000ff0e7b82 */ /* 0x000f220000000800 */
[----:B------:R-:W-:Y:S02]  /*0570*/  ISETP.GE.U32.AND P6, PT, R16, 0x2, PT ;  /* 0x000000021000780c */ /* 0x000fe40003fc6070 */
[----:B------:R-:W-:Y:S02]  /*0580*/  LEA.HI R5, R5, R6, RZ, 0x3 ;  /* 0x0000000605057211 */ /* 0x000fe400078f18ff */
[----:B0-----:R-:W-:Y:S02]  /*0590*/  ISETP.NE.OR P0, PT, R2, RZ, !P0 ;  /* 0x000000ff0200720c */ /* 0x001fe40004705670 */
[--C-:B------:R-:W-:Y:S01]  /*05a0*/  SHF.R.S32.HI R2, RZ, 0x3, R5.reuse ;  /* 0x00000003ff027819 */ /* 0x100fe20000011405 */
[----:B------:R-:W0:Y:S01]  /*05b0*/  LDC R13, c[0x0][0x148] ;  /* 0x00005200ff0d7b82 */ /* 0x000e220000000800 */
[----:B------:R-:W-:-:S02]  /*05c0*/  SHF.R.S32.HI R5, RZ, 0x1f, R5 ;  /* 0x0000001fff057819 */ /* 0x000fc40000011405 */
[----:B-1----:R-:W-:Y:S02]  /*05d0*/  I2FP.F32.U32 R10, UR8 ;  /* 0x00000008000a7c45 */ /* 0x002fe40008201000 */
[----:B------:R-:W-:-:S03]  /*05e0*/  LEA.HI R5, R5, R2, RZ, 0x2 ;  /* 0x0000000205057211 */ /* 0x000fc600078f10ff */
[----:B------:R-:W-:Y:S01]  /*05f0*/  FMUL R10, R10, UR4 ;  /* 0x000000040a0a7c20 */ /* 0x000fe20008400000 */
[----:B------:R-:W-:Y:S01]  /*0600*/  LOP3.LUT R5, R5, 0xfffffffc, RZ, 0xc0, !PT ;  /* 0xfffffffc05057812 */ /* 0x000fe200078ec0ff */
[----:B------:R-:W-:Y:S01]  /*0610*/  VOTEU.ALL UP0, P0 ;  /* 0x00000000003f7886 */ /* 0x000fe20000000000 */
[----:B--2---:R-:W-:Y:S01]  /*0620*/  I2FP.F32.U32 R11, R8 ;  /* 0x00000008000b7245 */ /* 0x004fe20000201000 */
[----:B------:R-:W-:Y:S01]  /*0630*/  ULDC UR4, c[0x0][0x154] ;  /* 0x0000550000047ab9 */ /* 0x000fe20000000800 */
[----:B------:R-:W-:Y:S01]  /*0640*/  VOTEU.ALL UP1, P0 ;  /* 0x00000000003f7886 */ /* 0x000fe20000020000 */
[----:B------:R-:W1:Y:S01]  /*0650*/  F2I.U32.TRUNC.NTZ R10, R10 ;  /* 0x0000000a000a7305 */ /* 0x000e62000020f000 */
[----:B------:R-:W-:Y:S01]  /*0660*/  IMAD.IADD R5, R2, 0x1, -R5 ;  /* 0x0000000102057824 */ /* 0x000fe200078e0a05 */
[----:B------:R-:W2:Y:S01]  /*0670*/  @!UP0 S2UR UR7, SR_CgaCtaId ;  /* 0x00000000000789c3 */ /* 0x000ea20000008800 */
[----:B------:R-:W-:Y:S01]  /*0680*/  @!UP0 UMOV UR6, 0x400 ;  /* 0x0000040000068882 */ /* 0x000fe20000000000 */
[----:B----4-:R-:W-:Y:S01]  /*0690*/  ISETP.EQ.U32.AND P3, PT, R14, 0x1, PT ;  /* 0x000000010e00780c */ /* 0x010fe20003f62070 */
[----:B------:R-:W-:-:S05]  /*06a0*/  IMAD R5, R4, 0x4, R5 ;  /* 0x0000000404057824 */ /* 0x000fca00078e0205 */
[----:B------:R-:W-:-:S04]  /*06b0*/  LEA.HI R2, R5, R5, RZ, 0x1 ;  /* 0x0000000505027211 */ /* 0x000fc800078f08ff */
[----:B------:R-:W-:Y:S01]  /*06c0*/  LOP3.LUT R4, R2, 0xfffffffe, RZ, 0xc0, !PT ;  /* 0xfffffffe02047812 */ /* 0x000fe200078ec0ff */
[----:B-1----:R-:W-:Y:S02]  /*06d0*/  IMAD.MOV R15, RZ, RZ, -R10 ;  /* 0x000000ffff0f7224 */ /* 0x002fe400078e0a0a */
[----:B------:R-:W-:Y:S01]  /*06e0*/  FMUL R10, R11, UR4 ;  /* 0x000000040b0a7c20 */ /* 0x000fe20008400000 */
[----:B------:R-:W-:Y:S01]  /*06f0*/  SHF.R.S32.HI R2, RZ, 0x1f, R7 ;  /* 0x0000001fff027819 */ /* 0x000fe20000011407 */
[----:B------:R-:W-:Y:S01]  /*0700*/  UMOV UR4, 0x20 ;  /* 0x0000002000047882 */ /* 0x000fe20000000000 */
[----:B---3--:R-:W-:Y:S01]  /*0710*/  IMAD R12, R12, R15, UR8 ;  /* 0x000000080c0c7e24 */ /* 0x008fe2000f8e020f */
[----:B------:R-:W-:-:S04]  /*0720*/  @!UP0 UIADD3 UR4, -UR4, 0x100000, URZ ;  /* 0x0010000004048890 */ /* 0x000fc8000fffe13f */
[----:B------:R-:W-:Y:S02]  /*0730*/  @!UP0 USHF.L.U32 UR5, UR4, 0xb, URZ ;  /* 0x0000000b04058899 */ /* 0x000fe4000800063f */
[----:B------:R-:W-:Y:S01]  /*0740*/  @!UP0 USHF.L.U32 UR4, UR4, 0x1, URZ ;  /* 0x0000000104048899 */ /* 0x000fe2000800063f */
[C---:B------:R-:W-:Y:S01]  /*0750*/  IMAD.IADD R11, R5.reuse, 0x1, -R4 ;  /* 0x00000001050b7824 */ /* 0x040fe200078e0a04 */
[----:B------:R-:W1:Y:S01]  /*0760*/  F2I.U32.TRUNC.NTZ R10, R10 ;  /* 0x0000000a000a7305 */ /* 0x000e62000020f000 */
[----:B------:R-:W-:Y:S01]  /*0770*/  LEA.HI R2, R2, R7, RZ, 0x2 ;  /* 0x0000000702027211 */ /* 0x000fe200078f10ff */
[----:B------:R-:W-:Y:S02]  /*0780*/  IMAD.SHL.U32 R4, R5, 0x4, RZ ;  /* 0x0000000405047824 */ /* 0x000fe400078e00ff */
[----:B------:R-:W-:Y:S01]  /*0790*/  ISETP.NE.AND P2, PT, R11, R12, PT ;  /* 0x0000000c0b00720c */ /* 0x000fe20003f45270 */
[----:B--2---:R-:W-:Y:S01]  /*07a0*/  @!UP0 ULEA UR6, UR7, UR6, 0x18 ;  /* 0x0000000607068291 */ /* 0x004fe2000f8ec03f */
[----:B------:R-:W-:Y:S01]  /*07b0*/  LOP3.LUT R2, R2, 0xfffffffc, RZ, 0xc0, !PT ;  /* 0xfffffffc02027812 */ /* 0x000fe200078ec0ff */
[----:B------:R-:W-:Y:S01]  /*07c0*/  VOTEU.ALL UP0, P0 ;  /* 0x00000000003f7886 */ /* 0x000fe20000000000 */
[----:B------:R-:W-:-:S02]  /*07d0*/  LOP3.LUT R5, R5, 0xc, R4, 0x78, !PT ;  /* 0x0000000c05057812 */ /* 0x000fc400078e7804 */
[----:B------:R-:W-:Y:S01]  /*07e0*/  LOP3.LUT P0, RZ, R6, 0x7, RZ, 0xc0, !PT ;  /* 0x0000000706ff7812 */ /* 0x000fe2000780c0ff */
[----:B------:R-:W-:Y:S02]  /*07f0*/  IMAD.IADD R7, R7, 0x1, -R2 ;  /* 0x0000000107077824 */ /* 0x000fe400078e0a02 */
[----:B------:R-:W-:Y:S01]  /*0800*/  IMAD.MOV.U32 R6, RZ, RZ, 0x1 ;  /* 0x00000001ff067424 */ /* 0x000fe200078e00ff */
[----:B------:R-:W-:Y:S01]  /*0810*/  ISETP.LT.U32.AND P0, PT, R5, 0x2, !P0 ;  /* 0x000000020500780c */ /* 0x000fe20004701070 */
[----:B-1----:R-:W-:Y:S01]  /*0820*/  IMAD.MOV R20, RZ, RZ, -R10 ;  /* 0x000000ffff147224 */ /* 0x002fe200078e0a0a */
[----:B------:R-:W-:Y:S01]  /*0830*/  ISETP.NE.AND P1, PT, R7, 0x3, PT ;  /* 0x000000030700780c */ /* 0x000fe20003f25270 */
[----:B------:R-:W1:Y:S02]  /*0840*/  FENCE.VIEW.ASYNC.S ;  /* 0x00000000000073c6 */ /* 0x000e640000000000 */
[----:B-1----:R1:W2:Y:S01]  /*0850*/  @!UP0 SYNCS.EXCH.64 URZ, [UR6+0xf0], UR4 ;  /* 0x0000f004063f85b2 */ /* 0x0022a20008000100 */
[----:B------:R-:W-:Y:S01]  /*0860*/  @P2 LEA.HI R2, R5, R5, RZ, 0x1 ;  /* 0x0000000505022211 */ /* 0x000fe200078f08ff */
[----:B0-----:R-:W-:Y:S01]  /*0870*/  IMAD R11, R13, R20, R8 ;  /* 0x000000140d0b7224 */ /* 0x001fe200078e0208 */
[----:B------:R-:W-:-:S02]  /*0880*/  ISETP.EQ.OR P1, PT, R7, RZ, !P1 ;  /* 0x000000ff0700720c */ /* 0x000fc40004f22670 */
[----:B------:R-:W-:Y:S02]  /*0890*/  @P2 SHF.R.S32.HI R2, RZ, 0x1, R2 ;  /* 0x00000001ff022819 */ /* 0x000fe40000011402 */
[----:B------:R-:W-:Y:S02]  /*08a0*/  ISETP.EQ.AND P1, PT, R3, RZ, P1 ;  /* 0x000000ff0300720c */ /* 0x000fe40000f22270 */
[----:B------:R-:W-:Y:S02]  /*08b0*/  @P2 ISETP.NE.AND P5, PT, R2, R11, PT ;  /* 0x0000000b0200220c */ /* 0x000fe40003fa5270 */
[----:B------:R-:W-:Y:S02]  /*08c0*/  SEL R3, RZ, 0x1, !P0 ;  /* 0x00000001ff037807 */ /* 0x000fe40004000000 */
[----:B------:R-:W-:Y:S02]  /*08d0*/  @P2 SEL R6, RZ, 0x1, P5 ;  /* 0x00000001ff062807 */ /* 0x000fe40002800000 */
[----:B------:R-:W-:Y:S01]  /*08e0*/  SEL R4, RZ, 0x1, !P1 ;  /* 0x00000001ff047807 */ /* 0x000fe20004800000 */
[----:B------:R1:W0:Y:S01]  /*08f0*/  @!UP1 SYNCS.EXCH.64 URZ, [UR6+0xf8], UR4 ;  /* 0x0000f804063f95b2 */ /* 0x0002220008000100 */
[----:B------:R-:W-:Y:S01]  /*0900*/  LOP3.LUT R6, R6, R3, RZ, 0xc0, !PT ;  /* 0x0000000306067212 */ /* 0x000fe200078ec0ff */
[----:B------:R-:W-:Y:S01]  /*0910*/  NOP ;  /* 0x0000000000007918 */ /* 0x000fe20000000000 */
[----:B------:R-:W-:Y:S01]  /*0920*/  SEL R4, R4, 0x2, P6 ;  /* 0x0000000204047807 */ /* 0x000fe20003000000 */
[----:B------:R-:W-:Y:S06]  /*0930*/  @!P3 BRA `(.L_x_4) ;  /* 0x000000000008b947 */ /* 0x000fec0003800000 */
[----:B0-2---:R-:W-:Y:S01]  /*0940*/  UCGABAR_ARV ;  /* 0x00000000000079c7 */ /* 0x005fe20008000000 */
[----:B------:R-:W-:Y:S05]  /*0950*/  BRA `(.L_x_5) ;  /* 0x0000000000047947 */ /* 0x000fea0003800000 */
.L_x_4:
[----:B0-2---:R-:W-:Y:S01]  /*0960*/  NOP ;  /* 0x0000000000007918 */ /* 0x005fe20000000000 */
.L_x_5:
[----:B------:R-:W0:Y:S01]  /*0970*/  LDC R2, c[0x0][0x65c] ;  /* 0x00019700ff027b82 */ /* 0x000e220000000800 */
[----:B------:R-:W-:Y:S01]  /*0980*/  IMAD.MOV.U32 R3, RZ, RZ, RZ ;  /* 0x000000ffff037224 */ /* 0x000fe200078e00ff */
[----:B0-----:R-:W-:Y:S01]  /*0990*/  ISETP.NE.AND P2, PT, R2, 0x1, PT ;  /* 0x000000010200780c */ /* 0x001fe20003f45270 */
[----:B------:R-:W-:-:S12]  /*09a0*/  IMAD.U32 R2, RZ, RZ, UR8 ;  /* 0x00000008ff027e24 */ /* 0x000fd8000f8e00ff */
[----:B------:R-:W0:Y:S01]  /*09b0*/  @P2 LDC R15, c[0x0][0x10] ;  /* 0x00000400ff0f2b82 */ /* 0x000e220000000800 */
[----:B------:R-:W-:Y:S02]  /*09c0*/  @P2 IMAD.MOV.U32 R9, RZ, RZ, RZ ;  /* 0x000000ffff092224 */ /* 0x000fe400078e00ff */
[----:B------:R-:W-:-:S05]  /*09d0*/  @P2 IMAD.MOV.U32 R17, RZ, RZ, RZ ;  /* 0x000000ffff112224 */ /* 0x000fca00078e00ff */
[----:B------:R-:W2:Y:S01]  /*09e0*/  @!P2 LDC R11, c[0x0][0xc] ;  /* 0x00000300ff0bab82 */ /* 0x000ea20000000800 */
[----:B0-----:R-:W-:-:S04]  /*09f0*/  @P2 IMAD.WIDE.U32 R14, R15, UR8, R8 ;  /* 0x000000080f0e2c25 */ /* 0x001fc8000f8e0008 */
[----:B--2---:R-:W-:-:S04]  /*0a00*/  @!P2 IMAD.WIDE.U32 R10, R8, R11, R2 ;  /* 0x0000000b080aa225 */ /* 0x004fc800078e0002 */
[----:B------:R-:W-:Y:S02]  /*0a10*/  @P2 IMAD.MOV.U32 R2, RZ, RZ, R14 ;  /* 0x000000ffff022224 */ /* 0x000fe400078e000e */
[----:B------:R-:W-:Y:S02]  /*0a20*/  @P2 IMAD.IADD R3, R15, 0x1, R17 ;  /* 0x000000010f032824 */ /* 0x000fe400078e0211 */
[----:B------:R-:W-:Y:S02]  /*0a30*/  @!P2 IMAD.MOV.U32 R2, RZ, RZ, R10 ;  /* 0x000000ffff02a224 */ /* 0x000fe400078e000a */
[----:B------:R-:W-:Y:S01]  /*0a40*/  @!P2 IMAD.MOV.U32 R3, RZ, RZ, R11 ;  /* 0x000000ffff03a224 */ /* 0x000fe200078e000b */
[----:B------:R-:W-:Y:S06]  /*0a50*/  @!P3 BRA `(.L_x_6) ;  /* 0x00000000000cb947 */ /* 0x000fec0003800000 */
[----:B------:R-:W-:Y:S01]  /*0a60*/  UCGABAR_WAIT ;  /* 0x0000000000007dc7 */ /* 0x000fe20008000000 */
[----:B------:R-:W-:Y:S01]  /*0a70*/  CCTL.IVALL ;  /* 0x00000000ff00798f */ /* 0x000fe20002000000 */
[----:B------:R-:W-:Y:S05]  /*0a80*/  BRA `(.L_x_7) ;  /* 0x0000000000047947 */ /* 0x000fea0003800000 */
.L_x_6:
[----:B------:R-:W-:Y:S06]  /*0a90*/  BAR.SYNC.DEFER_BLOCKING 0x0 ;  /* 0x0000000000007b1d */ /* 0x000fec0000010000 */
.L_x_7:
[----:B------:R-:W-:Y:S05]  /*0aa0*/  @!P4 BRA `(.L_x_8) ;  /* 0x000000740048c947 */ /* 0x000fea0003800000 */
[----:B------:R-:W-:-:S13]  /*0ab0*/  ISETP.GT.U32.AND P0, PT, R16, 0x1, PT ;  /* 0x000000011000780c */ /* 0x000fda0003f04070 */
[----:B-1----:R-:W-:Y:S05]  /*0ac0*/  @P0 EXIT ;  /* 0x000000000000094d */ /* 0x002fea0003800000 */
[----:B------:R-:W-:Y:S01]  /*0ad0*/  ULDC.64 UR4, c[0x0][0x650] ;  /* 0x0001940000047ab9 */ /* 0x000fe20000000a00 */
[----:B------:R-:W-:Y:S01]  /*0ae0*/  PRMT R14, RZ, 0x7610, R14 ;  /* 0x00007610ff0e7816 */ /* 0x000fe2000000000e */
[----:B------:R-:W-:Y:S01]  /*0af0*/  IMAD.MOV.U32 R10, RZ, RZ, -0x1 ;  /* 0xffffffffff0a7424 */ /* 0x000fe200078e00ff */
[----:B------:R-:W-:Y:S01]  /*0b00*/  ISETP.GE.U32.AND P0, PT, R2, UR4, PT ;  /* 0x0000000402007c0c */ /* 0x000fe2000bf06070 */
[----:B------:R-:W-:Y:S02]  /*0b10*/  IMAD.MOV.U32 R11, RZ, RZ, -0x1 ;  /* 0xffffffffff0b7424 */ /* 0x000fe400078e00ff */
[----:B------:R-:W-:Y:S01]  /*0b20*/  IMAD.MOV.U32 R7, RZ, RZ, -0x1 ;  /* 0xffffffffff077424 */ /* 0x000fe200078e00ff */
[----:B------:R-:W-:-:S13]  /*0b30*/  ISETP.GE.U32.AND.EX P0, PT, R3, UR5, PT, P0 ;  /* 0x0000000503007c0c */ /* 0x000fda000bf06100 */
[----:B------:R-:W-:Y:S05]  /*0b40*/  @P0 BRA `(.L_x_9) ;  /* 0x0000000400280947 */ /* 0x000fea0003800000 */
[----:B------:R-:W0:Y:S01]  /*0b50*/  LDC.64 R22, c[0x0][0x628] ;  /* 0x00018a00ff167b82 */ /* 0x000e220000000a00 */
[----:B------:R-:W-:Y:S02]  /*0b60*/  IMAD.MOV.U32 R10, RZ, RZ, R2 ;  /* 0x000000ffff0a7224 */ /* 0x000fe400078e0002 */
[----:B------:R-:W-:-:S05]  /*0b70*/  IMAD.MOV.U32 R11, RZ, RZ, R3 ;  /* 0x000000ffff0b7224 */ /* 0x000fca00078e0003 */
[----:B------:R-:W1:Y:S08]  /*0b80*/  LDC R18, c[0x0][0x630] ;  /* 0x00018c00ff127b82 */ /* 0x000e700000000800 */
[----:B------:R-:W2:Y:S01]  /*0b90*/  LDC.64 R24, c[0x0][0x620] ;  /* 0x00018800ff187b82 */ /* 0x000ea20000000a00 */
[----:B0-----:R-:W-:-:S04]  /*0ba0*/  ISETP.NE.U32.AND P0, PT, R22, RZ, PT ;  /* 0x000000ff1600720c */ /* 0x001fc80003f05070 */
[----:B------:R-:W-:-:S13]  /*0bb0*/  ISETP.NE.AND.EX P0, PT, R23, RZ, PT, P0 ;  /* 0x000000ff1700720c */ /* 0x000fda0003f05300 */
[----:B-12---:R-:W-:Y:S05]  /*0bc0*/  @!P0 BRA `(.L_x_10) ;  /* 0x0000000000288947 */ /* 0x006fea0003800000 */
[----:B------:R-:W0:Y:S02]  /*0bd0*/  LDC R7, c[0x0][0x634] ;  /* 0x00018d00ff077b82 */ /* 0x000e240000000800 */
[----:B0-----:R-:W-:-:S05]  /*0be0*/  IADD3 R7, P0, R2, R7, RZ ;  /* 0x0000000702077210 */ /* 0x001fca0007f1e0ff */
[----:B------:R-:W-:-:S04]  /*0bf0*/  IMAD.X R19, RZ, RZ, R3, P0 ;  /* 0x000000ffff137224 */ /* 0x000fc800000e0603 */
[----:B------:R-:W-:-:S04]  /*0c00*/  IMAD.WIDE.U32 R10, R19, R22, RZ ;  /* 0x00000016130a7225 */ /* 0x000fc800078e00ff */
[----:B------:R-:W-:-:S04]  /*0c10*/  IMAD.WIDE.U32 R14, P0, R7, R23, R10 ;  /* 0x00000017070e7225 */ /* 0x000fc8000780000a */
[----:B------:R-:W-:-:S04]  /*0c20*/  IMAD.WIDE.U32 R10, R7, R22, RZ ;  /* 0x00000016070a7225 */ /* 0x000fc800078e00ff */
[----:B------:R-:W-:Y:S01]  /*0c30*/  IMAD.X R17, RZ, RZ, RZ, P0 ;  /* 0x000000ffff117224 */ /* 0x000fe200000e06ff */
[----:B------:R-:W-:Y:S01]  /*0c40*/  IADD3 RZ, P0, R11, R14, RZ ;  /* 0x0000000e0bff7210 */ /* 0x000fe20007f1e0ff */
[----:B------:R-:W-:-:S04]  /*0c50*/  IMAD.MOV.U32 R16, RZ, RZ, R15 ;  /* 0x000000ffff107224 */ /* 0x000fc800078e000f */
[----:B------:R-:W-:-:S08]  /*0c60*/  IMAD.WIDE.U32.X R10, R19, R23, R16, P0 ;  /* 0x00000017130a7225 */ /* 0x000fd000000e0410 */
.L_x_10:
[----:B------:R-:W0:Y:S01]  /*0c70*/  LDC.64 R26, c[0x0][0x640] ;  /* 0x00019000ff1a7b82 */ /* 0x000e220000000a00 */
[--C-:B------:R-:W-:Y:S01]  /*0c80*/  SHF.R.U64 R28, R10, R18, R11.reuse ;  /* 0x000000120a1c7219 */ /* 0x100fe2000000120b */
[----:B------:R-:W-:Y:S01]  /*0c90*/  IMAD R29, R13, R20, R8 ;  /* 0x000000140d1d7224 */ /* 0x000fe200078e0208 */
[----:B------:R-:W-:Y:S01]  /*0ca0*/  SHF.R.U32.HI R7, RZ, R18, R11 ;  /* 0x00000012ff077219 */ /* 0x000fe2000001160b */
[----:B------:R-:W-:Y:S01]  /*0cb0*/  IMAD.MOV.U32 R23, RZ, RZ, 0x1 ;  /* 0x00000001ff177424 */ /* 0x000fe200078e00ff */
[----:B------:R-:W-:-:S03]  /*0cc0*/  IADD3 R9, P0, RZ, -R28, RZ ;  /* 0x8000001cff097210 */ /* 0x000fc60007f1e0ff */
[----:B------:R-:W1:Y:S02]  /*0cd0*/  LDC R16, c[0x0][0x618] ;  /* 0x00018600ff107b82 */ /* 0x000e640000000800 */
[----:B------:R-:W-:Y:S02]  /*0ce0*/  IMAD.X R7, RZ, RZ, ~R7, P0 ;  /* 0x000000ffff077224 */ /* 0x000fe400000e0e07 */
[----:B------:R-:W-:-:S04]  /*0cf0*/  IMAD.WIDE.U32 R10, R9, R24, R2 ;  /* 0x00000018090a7225 */ /* 0x000fc800078e0002 */
[----:B------:R-:W2:Y:S01]  /*0d00*/  LDC R15, c[0x0][0x608] ;  /* 0x00018200ff0f7b82 */ /* 0x000ea20000000800 */
[----:B------:R-:W-:-:S04]  /*0d10*/  IMAD R14, R7, R24, RZ ;  /* 0x00000018070e7224 */ /* 0x000fc800078e02ff */
[----:B------:R-:W-:-:S03]  /*0d20*/  IMAD R7, R9, R25, R14 ;  /* 0x0000001909077224 */ /* 0x000fc600078e020e */
[----:B------:R-:W3:Y:S01]  /*0d30*/  LDC R22, c[0x0][0x658] ;  /* 0x00019600ff167b82 */ /* 0x000ee20000000800 */
[----:B------:R-:W-:Y:S01]  /*0d40*/  IMAD.IADD R7, R11, 0x1, R7 ;  /* 0x000000010b077824 */ /* 0x000fe200078e0207 */
[----:B0-----:R-:W-:-:S04]  /*0d50*/  ISETP.NE.U32.AND P0, PT, R26, RZ, PT ;  /* 0x000000ff1a00720c */ /* 0x001fc80003f05070 */
[----:B------:R-:W-:Y:S02]  /*0d60*/  ISETP.NE.AND.EX P0, PT, R27, RZ, PT, P0 ;  /* 0x000000ff1b00720c */ /* 0x000fe40003f05300 */
[----:B------:R-:W0:Y:S01]  /*0d70*/  LDC R18, c[0x0][0x600] ;  /* 0x00018000ff127b82 */ /* 0x000e220000000800 */
[-CC-:B-1----:R-:W-:Y:S02]  /*0d80*/  SHF.R.U64 R19, R10, R16.reuse, R7.reuse ;  /* 0x000000100a137219 */ /* 0x182fe40000001207 */
[----:B------:R-:W-:Y:S01]  /*0d90*/  SHF.R.U32.HI R10, RZ, R16, R7 ;  /* 0x00000010ff0a7219 */ /* 0x000fe20000011607 */
[----:B------:R-:W-:-:S04]  /*0da0*/  IMAD.MOV.U32 R7, RZ, RZ, -0x1 ;  /* 0xffffffffff077424 */ /* 0x000fc800078e00ff */
[----:B------:R-:W1:Y:S01]  /*0db0*/  LDC R21, c[0x0][0x648] ;  /* 0x00019200ff157b82 */ /* 0x000e620000000800 */
[-CC-:B--2---:R-:W-:Y:S02]  /*0dc0*/  SHF.R.U64 R16, R19, R15.reuse, R10.reuse ;  /* 0x0000000f13107219 */ /* 0x184fe4000000120a */
[----:B------:R-:W-:-:S05]  /*0dd0*/  SHF.R.U32.HI R9, RZ, R15, R10 ;  /* 0x0000000fff097219 */ /* 0x000fca000001160a */
[----:B------:R-:W2:Y:S01]  /*0de0*/  LDC R24, c[0x0][0x638] ;  /* 0x00018e00ff187b82 */ /* 0x000ea20000000800 */
[-CC-:B---3--:R-:W-:Y:S02]  /*0df0*/  SHF.R.U64 R20, R16, R22.reuse, R9.reuse ;  /* 0x0000001610147219 */ /* 0x188fe40000001209 */
[-C--:B------:R-:W-:Y:S02]  /*0e00*/  SHF.L.U32 R7, R7, R22.reuse, RZ ;  /* 0x0000001607077219 */ /* 0x080fe400000006ff */
[----:B------:R-:W-:Y:S01]  /*0e10*/  SHF.R.U32.HI R9, RZ, R22, R9 ;  /* 0x00000016ff097219 */ /* 0x000fe20000011609 */
[----:B------:R-:W-:Y:S01]  /*0e20*/  IMAD.MOV.U32 R8, RZ, RZ, R20 ;  /* 0x000000ffff087224 */ /* 0x000fe200078e0014 */
[----:B------:R-:W-:Y:S01]  /*0e30*/  LOP3.LUT R13, RZ, R7, RZ, 0x33, !PT ;  /* 0x00000007ff0d7212 */ /* 0x000fe200078e33ff */
[----:B------:R-:W3:Y:S01]  /*0e40*/  LDC R25, c[0x0][0x610] ;  /* 0x00018400ff197b82 */ /* 0x000ee20000000800 */
[----:B------:R-:W-:Y:S05]  /*0e50*/  @!P0 BRA `(.L_x_11) ;  /* 0x0000000000288947 */ /* 0x000fea0003800000 */
[----:B------:R-:W4:Y:S02]  /*0e60*/  LDC R7, c[0x0][0x64c] ;  /* 0x00019300ff077b82 */ /* 0x000f240000000800 */
[----:B----4-:R-:W-:-:S05]  /*0e70*/  IADD3 R7, P0, R20, R7, RZ ;  /* 0x0000000714077210 */ /* 0x010fca0007f1e0ff */
        /* <DEDUP_REMOVED lines=8> */
.L_x_11:
[----:B-1----:R-:W-:Y:S01]  /*0f00*/  SHF.R.U64 R9, R8, R21, R9 ;  /* 0x0000001508097219 */ /* 0x002fe20000001209 */
[----:B0-----:R-:W-:Y:S01]  /*0f10*/  VIADD R10, R18, 0xffffffff ;  /* 0xffffffff120a7836 */ /* 0x001fe20000000000 */
[----:B------:R-:W-:Y:S01]  /*0f20*/  SHF.L.U32 R7, R23, R22, RZ ;  /* 0x0000001617077219 */ /* 0x000fe200000006ff */
[----:B------:R-:W-:Y:S01]  /*0f30*/  IMAD.MOV.U32 R14, RZ, RZ, 0x1 ;  /* 0x00000001ff0e7424 */ /* 0x000fe200078e00ff */
[----:B------:R-:W-:Y:S01]  /*0f40*/  LOP3.LUT R8, R16, R13, RZ, 0xc0, !PT ;  /* 0x0000000d10087212 */ /* 0x000fe200078ec0ff */
[----:B------:R-:W-:Y:S01]  /*0f50*/  IMAD.MOV R11, RZ, RZ, -R9 ;  /* 0x000000ffff0b7224 */ /* 0x000fe200078e0a09 */
[----:B------:R-:W-:Y:S02]  /*0f60*/  SEL R12, R12, R29, !P2 ;  /* 0x0000001d0c0c7207 */ /* 0x000fe40005000000 */
[----:B------:R-:W-:Y:S01]  /*0f70*/  LOP3.LUT R10, R19, R10, RZ, 0xc0, !PT ;  /* 0x0000000a130a7212 */ /* 0x000fe200078ec0ff */
[----:B------:R-:W-:Y:S02]  /*0f80*/  IMAD R9, R7, R9, R8 ;  /* 0x0000000907097224 */ /* 0x000fe400078e0208 */
[----:B--2---:R-:W-:-:S02]  /*0f90*/  IMAD R7, R11, R24, R20 ;  /* 0x000000180b077224 */ /* 0x004fc400078e0214 */
[----:B---3--:R-:W-:Y:S02]  /*0fa0*/  IMAD R12, R9, R25, R12 ;  /* 0x00000019090c7224 */ /* 0x008fe400078e020c */
[----:B------:R-:W-:-:S05]  /*0fb0*/  IMAD R7, R7, R18, R10 ;  /* 0x0000001207077224 */ /* 0x000fca00078e020a */
[----:B------:R-:W-:Y:S02]  /*0fc0*/  SEL R11, R7, R12, !P2 ;  /* 0x0000000c070b7207 */ /* 0x000fe40005000000 */
[----:B------:R-:W-:Y:S01]  /*0fd0*/  SEL R10, R12, R7, !P2 ;  /* 0x000000070c0a7207 */ /* 0x000fe20005000000 */
[----:B------:R-:W-:-:S07]  /*0fe0*/  IMAD.MOV.U32 R7, RZ, RZ, R28 ;  /* 0x000000ffff077224 */ /* 0x000fce00078e001c */
.L_x_9:
[----:B------:R-:W-:-:S08]  /*0ff0*/  NOP ;  /* 0x0000000000007918 */ /* 0x000fd00000000000 */
[----:B------:R-:W0:Y:S02]  /*1000*/  USETMAXREG.TRY_ALLOC.CTAPOOL UP0, 0xe8 ;  /* 0x000000e8000079c8 */ /* 0x000e240008000600 */
[----:B0-----:R-:W-:-:S13]  /*1010*/  PLOP3.LUT P0, PT, PT, PT, UP0, 0x80, 0x0 ;  /* 0x000000000000781c */ /* 0x001fda0003f0f008 */
[----:B------:R-:W-:Y:S05]  /*1020*/  @!P0 BRA `(.L_x_9) ;  /* 0xfffffffc00f08947 */ /* 0x000fea000383ffff */
[----:B------:R-:W-:Y:S01]  /*1030*/  ULDC.64 UR4, c[0x0][0x598] ;  /* 0x0001660000047ab9 */ /* 0x000fe20000000a00 */
[----:B------:R-:W-:Y:S01]  /*1040*/  ULDC.64 UR16, c[0x0][0x208] ;  /* 0x0000820000107ab9 */ /* 0x000fe20000000a00 */
[----:B------:R-:W-:-:S04]  /*1050*/  ISETP.NE.U32.AND P0, PT, RZ, UR4, PT ;  /* 0x00000004ff007c0c */ /* 0x000fc8000bf05070 */
[----:B------:R-:W-:-:S13]  /*1060*/  ISETP.NE.AND.EX P0, PT, RZ, UR5, PT, P0 ;  /* 0x00000005ff007c0c */ /* 0x000fda000bf05300 */
[----:B------:R-:W-:Y:S05]  /*1070*/  @!P0 BRA `(.L_x_12) ;  /* 0x00000000001c8947 */ /* 0x000fea0003800000 */
[----:B------:R-:W0:Y:S02]  /*1080*/  LDC.64 R8, c[0x0][0x598] ;  /* 0x00016600ff087b82 */ /* 0x000e240000000a00 */
[----:B0-----:R-:W2:Y:S02]  /*1090*/  LDG.E.64 R8, desc[UR16][R8.64] ;  /* 0x0000001008087981 */ /* 0x001ea4000c1e1b00 */
[----:B--2---:R-:W-:-:S04]  /*10a0*/  ISETP.NE.U32.AND P0, PT, R8, RZ, PT ;  /* 0x000000ff0800720c */ /* 0x004fc80003f05070 */
[----:B------:R-:W-:-:S13]  /*10b0*/  ISETP.NE.AND.EX P0, PT, R9, RZ, PT, P0 ;  /* 0x000000ff0900720c */ /* 0x000fda0003f05300 */
[----:B------:R-:W-:Y:S05]  /*10c0*/  @!P0 BRA `(.L_x_12) ;  /* 0x0000000000088947 */ /* 0x000fea0003800000 */
[----:B------:R0:W5:Y:S01]  /*10d0*/  LD.E R8, desc[UR16][R8.64] ;  /* 0x0000001008087980 */ /* 0x000162000c101900 */
[----:B------:R-:W-:Y:S05]  /*10e0*/  BRA `(.L_x_13) ;  /* 0x0000000000207947 */ /* 0x000fea0003800000 */
.L_x_12:
[----:B------:R-:W-:Y:S02]  /*10f0*/  ULDC.64 UR4, c[0x0][0x588] ;  /* 0x0001620000047ab9 */ /* 0x000fe40000000a00 */
[----:B------:R-:W-:-:S04]  /*1100*/  ISETP.NE.U32.AND P0, PT, RZ, UR4, PT ;  /* 0x00000004ff007c0c */ /* 0x000fc8000bf05070 */
[----:B------:R-:W-:-:S13]  /*1110*/  ISETP.NE.AND.EX P0, PT, RZ, UR5, PT, P0 ;  /* 0x00000005ff007c0c */ /* 0x000fda000bf05300 */
[----:B------:R-:W-:Y:S05]  /*1120*/  @!P0 BRA `(.L_x_14) ;  /* 0x00000000000c8947 */ /* 0x000fea0003800000 */
[----:B------:R-:W0:Y:S02]  /*1130*/  LDC.64 R8, c[0x0][0x588] ;  /* 0x00016200ff087b82 */ /* 0x000e240000000a00 */
[----:B0-----:R1:W5:Y:S01]  /*1140*/  LDG.E R8, desc[UR16][R8.64] ;  /* 0x0000001008087981 */ /* 0x001362000c1e1900 */
[----:B------:R-:W-:Y:S05]  /*1150*/  BRA `(.L_x_13) ;  /* 0x0000000000047947 */ /* 0x000fea0003800000 */
.L_x_14:
[----:B------:R-:W2:Y:S02]  /*1160*/  LDC R8, c[0x0][0x580] ;  /* 0x00016000ff087b82 */ /* 0x000ea40000000800 */
.L_x_13:
[----:B------:R-:W-:Y:S02]  /*1170*/  ULDC.64 UR4, c[0x0][0x5a0] ;  /* 0x0001680000047ab9 */ /* 0x000fe40000000a00 */
[----:B------:R-:W-:-:S04]  /*1180*/  ISETP.NE.U32.AND P0, PT, RZ, UR4, PT ;  /* 0x00000004ff007c0c */ /* 0x000fc8000bf05070 */
[----:B------:R-:W-:-:S13]  /*1190*/  ISETP.NE.AND.EX P0, PT, RZ, UR5, PT, P0 ;  /* 0x00000005ff007c0c */ /* 0x000fda000bf05300 */
[----:B------:R-:W-:Y:S05]  /*11a0*/  @!P0 BRA `(.L_x_15) ;  /* 0x00000000001c8947 */ /* 0x000fea0003800000 */
[----:B------:R-:W3:Y:S02]  /*11b0*/  LDC.64 R12, c[0x0][0x5a0] ;  /* 0x00016800ff0c7b82 */ /* 0x000ee40000000a00 */
[----:B---3--:R-:W3:Y:S02]  /*11c0*/  LDG.E.64 R12, desc[UR16][R12.64] ;  /* 0x000000100c0c7981 */ /* 0x008ee4000c1e1b00 */
[----:B---3--:R-:W-:-:S04]  /*11d0*/  ISETP.NE.U32.AND P0, PT, R12, RZ, PT ;  /* 0x000000ff0c00720c */ /* 0x008fc80003f05070 */
[----:B------:R-:W-:-:S13]  /*11e0*/  ISETP.NE.AND.EX P0, PT, R13, RZ, PT, P0 ;  /* 0x000000ff0d00720c */ /* 0x000fda0003f05300 */
[----:B------:R-:W-:Y:S05]  /*11f0*/  @!P0 BRA `(.L_x_15) ;  /* 0x0000000000088947 */ /* 0x000fea0003800000 */
[----:B01----:R0:W5:Y:S01]  /*1200*/  LD.E R9, desc[UR16][R12.64] ;  /* 0x000000100c097980 */ /* 0x003162000c101900 */
[----:B------:R-:W-:Y:S05]  /*1210*/  BRA `(.L_x_16) ;  /* 0x0000000000207947 */ /* 0x000fea0003800000 */
.L_x_15:
[----:B------:R-:W-:Y:S02]  /*1220*/  ULDC.64 UR4, c[0x0][0x590] ;  /* 0x0001640000047ab9 */ /* 0x000fe40000000a00 */
[----:B------:R-:W-:-:S04]  /*1230*/  ISETP.NE.U32.AND P0, PT, RZ, UR4, PT ;  /* 0x00000004ff007c0c */ /* 0x000fc8000bf05070 */
[----:B------:R-:W-:-:S13]  /*1240*/  ISETP.NE.AND.EX P0, PT, RZ, UR5, PT, P0 ;  /* 0x00000005ff007c0c */ /* 0x000fda000bf05300 */
[----:B------:R-:W-:Y:S05]  /*1250*/  @!P0 BRA `(.L_x_17) ;  /* 0x00000000000c8947 */ /* 0x000fea0003800000 */
[----:B------:R-:W0:Y:S02]  /*1260*/  LDC.64 R12, c[0x0][0x590] ;  /* 0x00016400ff0c7b82 */ /* 0x000e240000000a00 */
[----:B01----:R1:W5:Y:S01]  /*1270*/  LDG.E R9, desc[UR16][R12.64] ;  /* 0x000000100c097981 */ /* 0x003362000c1e1900 */
[----:B------:R-:W-:Y:S05]  /*1280*/  BRA `(.L_x_16) ;  /* 0x0000000000047947 */ /* 0x000fea0003800000 */
.L_x_17:
[----:B01----:R-:W3:Y:S02]  /*1290*/  LDC R9, c[0x0][0x584] ;  /* 0x00016100ff097b82 */ /* 0x003ee40000000800 */
.L_x_16:
[----:B------:R-:W-:-:S13]  /*12a0*/  LOP3.LUT P0, RZ, R14, 0xff, RZ, 0xc0, !PT ;  /* 0x000000ff0eff7812 */ /* 0x000fda000780c0ff */
[----:B------:R-:W-:Y:S05]  /*12b0*/  @!P0 EXIT ;  /* 0x000000000000894d */ /* 0x000fea0003800000 */
[----:B------:R-:W-:Y:S01]  /*12c0*/  ULDC UR4, c[0x0][0x28c] ;  /* 0x0000a30000047ab9 */ /* 0x000fe20000000800 */
[----:B------:R-:W-:Y:S01]  /*12d0*/  LOP3.LUT R142, R4, 0x1, RZ, 0xfc, !PT ;  /* 0x00000001048e7812 */ /* 0x000fe200078efcff */
[----:B------:R-:W-:-:S04]  /*12e0*/  UIADD3 UR4, UR4, 0x3f, URZ ;  /* 0x0000003f04047890 */ /* 0x000fc8000fffe03f */
[----:B------:R-:W-:-:S04]  /*12f0*/  USHF.R.S32.HI UR5, URZ, 0x1f, UR4 ;  /* 0x0000001f3f057899 */ /* 0x000fc80008011404 */
[----:B------:R-:W-:-:S03]  /*1300*/  ULEA.HI UR5, UR5, UR4, URZ, 0x6 ;  /* 0x0000000405057291 */ /* 0x000fc6000f8f303f */
[----:B------:R-:W-:Y:S01]  /*1310*/  UMOV UR4, URZ ;  /* 0x0000003f00047c82 */ /* 0x000fe20008000000 */
[----:B------:R-:W-:-:S03]  /*1320*/  USHF.R.S32.HI UR9, URZ, 0x6, UR5 ;  /* 0x000000063f097899 */ /* 0x000fc60008011405 */
[----:B------:R-:W-:-:S09]  /*1330*/  UMOV UR5, URZ ;  /* 0x0000003f00057c82 */ /* 0x000fd20008000000 */
.L_x_172:
[----:B01----:R-:W-:Y:S01]  /*1340*/  LOP3.LUT R12, R0, 0x80, RZ, 0xc0, !PT ;  /* 0x00000080000c7812 */ /* 0x003fe200078ec0ff */
[----:B------:R-:W0:Y:S01]  /*1350*/  S2UR UR13, SR_CgaCtaId ;  /* 0x00000000000d79c3 */ /* 0x000e220000008800 */
[----:B------:R-:W-:Y:S01]  /*1360*/  UMOV UR12, 0x400 ;  /* 0x00000400000c7882 */ /* 0x000fe20000000000 */
[----:B------:R-:W-:Y:S01]  /*1370*/  UMOV UR6, URZ ;  /* 0x0000003f00067c82 */ /* 0x000fe20008000000 */
[----:B------:R-:W-:Y:S01]  /*1380*/  SHF.R.U32.HI R12, RZ, 0x7, R12 ;  /* 0x00000007ff0c7819 */ /* 0x000fe2000001160c */
[----:B------:R-:W-:Y:S01]  /*1390*/  UMOV UR7, URZ ;  /* 0x0000003f00077c82 */ /* 0x000fe20008000000 */
[----:B------:R-:W-:Y:S01]  /*13a0*/  UMOV UR18, UR5 ;  /* 0x0000000500127c82 */ /* 0x000fe20008000000 */
[----:B------:R-:W-:Y:S02]  /*13b0*/  CS2R R16, SRZ ;  /* 0x0000000000107805 */ /* 0x000fe4000001ff00 */
[----:B------:R-:W-:Y:S01]  /*13c0*/  CS2R R14, SRZ ;  /* 0x00000000000e7805 */ /* 0x000fe2000001ff00 */
[----:B------:R-:W1:Y:S01]  /*13d0*/  LDC R13, c[0x0][0x28c] ;  /* 0x0000a300ff0d7b82 */ /* 0x000e620000000800 */
[----:B------:R-:W4:Y:S01]  /*13e0*/  SHFL.IDX PT, R12, R12, RZ, 0x1f ;  /* 0x00001fff0c0c7589 */ /* 0x000f2200000e0000 */
[----:B------:R-:W-:-:S02]  /*13f0*/  CS2R R18, SRZ ;  /* 0x0000000000127805 */ /* 0x000fc4000001ff00 */
[----:B------:R-:W-:Y:S02]  /*1400*/  CS2R R20, SRZ ;  /* 0x0000000000147805 */ /* 0x000fe4000001ff00 */
[----:B------:R-:W-:Y:S02]  /*1410*/  CS2R R22, SRZ ;  /* 0x0000000000167805 */ /* 0x000fe4000001ff00 */
[----:B------:R-:W-:Y:S02]  /*1420*/  CS2R R88, SRZ ;  /* 0x0000000000587805 */ /* 0x000fe4000001ff00 */
[----:B------:R-:W-:Y:S02]  /*1430*/  CS2R R90, SRZ ;  /* 0x00000000005a7805 */ /* 0x000fe4000001ff00 */
[----:B------:R-:W-:Y:S02]  /*1440*/  CS2R R94, SRZ ;  /* 0x00000000005e7805 */ /* 0x000fe4000001ff00 */
        /* <DEDUP_REMOVED lines=16> */
[----:B-1----:R-:W-:Y:S02]  /*1550*/  ISETP.GE.AND P0, PT, R13, 0x1, PT ;  /* 0x000000010d00780c */ /* 0x002fe40003f06270 */
[----:B------:R-:W-:Y:S02]  /*1560*/  CS2R R126, SRZ ;  /* 0x00000000007e7805 */ /* 0x000fe4000001ff00 */
[----:B----4-:R-:W-:-:S02]  /*1570*/  R2UR UR8, R12 ;  /* 0x000000000c0872ca */ /* 0x010fc400000e0000 */
[----:B------:R-:W-:Y:S02]  /*1580*/  CS2R R128, SRZ ;  /* 0x0000000000807805 */ /* 0x000fe4000001ff00 */
[----:B------:R-:W-:Y:S02]  /*1590*/  CS2R R130, SRZ ;  /* 0x0000000000827805 */ /* 0x000fe4000001ff00 */
[----:B------:R-:W-:Y:S02]  /*15a0*/  CS2R R132, SRZ ;  /* 0x0000000000847805 */ /* 0x000fe4000001ff00 */
[----:B------:R-:W-:Y:S02]  /*15b0*/  CS2R R134, SRZ ;  /* 0x0000000000867805 */ /* 0x000fe4000001ff00 */
[----:B------:R-:W-:Y:S02]  /*15c0*/  CS2R R136, SRZ ;  /* 0x0000000000887805 */ /* 0x000fe4000001ff00 */
[----:B------:R-:W-:Y:S01]  /*15d0*/  CS2R R138, SRZ ;  /* 0x00000000008a7805 */ /* 0x000fe2000001ff00 */
[----:B------:R-:W-:Y:S01]  /*15e0*/  IMAD.MOV.U32 R141, RZ, RZ, RZ ;  /* 0x000000ffff8d7224 */ /* 0x000fe200078e00ff */
[----:B------:R-:W-:Y:S01]  /*15f0*/  CS2R R24, SRZ ;  /* 0x0000000000187805 */ /* 0x000fe2000001ff00 */
[----:B------:R-:W-:Y:S01]  /*1600*/  IMAD.MOV.U32 R143, RZ, RZ, RZ ;  /* 0x000000ffff8f7224 */ /* 0x000fe200078e00ff */
[----:B---3--:R-:W-:Y:S01]  /*1610*/  CS2R R26, SRZ ;  /* 0x00000000001a7805 */ /* 0x008fe2000001ff00 */
[----:B------:R-:W-:Y:S01]  /*1620*/  IMAD.U32 R144, RZ, RZ, UR4 ;  /* 0x00000004ff907e24 */ /* 0x000fe2000f8e00ff */
[----:B------:R-:W-:Y:S01]  /*1630*/  CS2R R28, SRZ ;  /* 0x00000000001c7805 */ /* 0x000fe2000001ff00 */
[----:B------:R-:W-:Y:S01]  /*1640*/  ULEA.HI UR10, UR8, UR8, URZ, 0x1 ;  /* 0x00000008080a7291 */ /* 0x000fe2000f8f083f */
[----:B------:R-:W-:-:S02]  /*1650*/  CS2R R30, SRZ ;  /* 0x00000000001e7805 */ /* 0x000fc4000001ff00 */
[----:B------:R-:W-:Y:S02]  /*1660*/  CS2R R32, SRZ ;  /* 0x0000000000207805 */ /* 0x000fe4000001ff00 */
[----:B------:R-:W-:Y:S01]  /*1670*/  CS2R R34, SRZ ;  /* 0x0000000000227805 */ /* 0x000fe2000001ff00 */
[----:B------:R-:W-:Y:S01]  /*1680*/  ULOP3.LUT UR11, UR10, 0xffffe, URZ, 0xc0, !UPT ;  /* 0x000ffffe0a0b7892 */ /* 0x000fe2000f8ec03f */
[----:B------:R-:W-:Y:S01]  /*1690*/  CS2R R36, SRZ ;  /* 0x0000000000247805 */ /* 0x000fe2000001ff00 */
[----:B0-----:R-:W-:Y:S01]  /*16a0*/  ULEA UR10, UR13, UR12, 0x18 ;  /* 0x0000000c0d0a7291 */ /* 0x001fe2000f8ec03f */
[----:B------:R-:W-:Y:S01]  /*16b0*/  CS2R R38, SRZ ;  /* 0x0000000000267805 */ /* 0x000fe2000001ff00 */
[----:B------:R-:W-:Y:S01]  /*16c0*/  UIADD3 UR11, UR8, -UR11, URZ ;  /* 0x8000000b080b7290 */ /* 0x000fe2000fffe03f */
[----:B------:R-:W-:Y:S02]  /*16d0*/  CS2R R40, SRZ ;  /* 0x0000000000287805 */ /* 0x000fe4000001ff00 */
[----:B------:R-:W-:Y:S01]  /*16e0*/  CS2R R42, SRZ ;  /* 0x00000000002a7805 */ /* 0x000fe2000001ff00 */
[----:B------:R-:W-:Y:S01]  /*16f0*/  UMOV UR8, URZ ;  /* 0x0000003f00087c82 */ /* 0x000fe20008000000 */
[----:B------:R-:W-:Y:S01]  /*1700*/  ULEA UR11, UR11, UR10, 0xc ;  /* 0x0000000a0b0b7291 */ /* 0x000fe2000f8e603f */
[----:B------:R-:W-:-:S02]  /*1710*/  CS2R R44, SRZ ;  /* 0x00000000002c7805 */ /* 0x000fc4000001ff00 */
[----:B------:R-:W-:Y:S02]  /*1720*/  CS2R R46, SRZ ;  /* 0x00000000002e7805 */ /* 0x000fe4000001ff00 */
[----:B------:R-:W-:Y:S01]  /*1730*/  CS2R R48, SRZ ;  /* 0x0000000000307805 */ /* 0x000fe2000001ff00 */
[----:B------:R-:W-:Y:S01]  /*1740*/  UIADD3 UR11, UR11, 0x200, URZ ;  /* 0x000002000b0b7890 */ /* 0x000fe2000fffe03f */
[----:B------:R-:W-:Y:S02]  /*1750*/  CS2R R50, SRZ ;  /* 0x0000000000327805 */ /* 0x000fe4000001ff00 */
[----:B------:R-:W-:Y:S02]  /*1760*/  CS2R R52, SRZ ;  /* 0x0000000000347805 */ /* 0x000fe4000001ff00 */
[----:B------:R-:W-:Y:S01]  /*1770*/  CS2R R54, SRZ ;  /* 0x0000000000367805 */ /* 0x000fe2000001ff00 */
[----:B------:R-:W-:Y:S01]  /*1780*/  USHF.R.U32.HI UR11, URZ, 0x4, UR11 ;  /* 0x000000043f0b7899 */ /* 0x000fe2000801160b */
[----:B------:R-:W-:-:S02]  /*1790*/  CS2R R56, SRZ ;  /* 0x0000000000387805 */ /* 0x000fc4000001ff00 */
[----:B------:R-:W-:Y:S02]  /*17a0*/  CS2R R58, SRZ ;  /* 0x00000000003a7805 */ /* 0x000fe4000001ff00 */
[----:B------:R-:W-:Y:S01]  /*17b0*/  CS2R R60, SRZ ;  /* 0x00000000003c7805 */ /* 0x000fe2000001ff00 */
[----:B------:R-:W-:Y:S01]  /*17c0*/  ULOP3.LUT UR11, UR11, 0x3fff, URZ, 0xc0, !UPT ;  /* 0x00003fff0b0b7892 */ /* 0x000fe2000f8ec03f */
        /* <DEDUP_REMOVED lines=12> */
[----:B------:R-:W-:Y:S01]  /*1890*/  CS2R R86, SRZ ;  /* 0x0000000000567805 */ /* 0x000fe2000001ff00 */
[----:B------:R-:W-:Y:S06]  /*18a0*/  @!P0 BRA `(.L_x_18) ;  /* 0x0000000800308947 */ /* 0x000fec0003800000 */
[----:B------:R-:W-:-:S13]  /*18b0*/  ISETP.NE.AND P1, PT, R142, 0x3, PT ;  /* 0x000000038e00780c */ /* 0x000fda0003f25270 */
[----:B------:R-:W-:Y:S05]  /*18c0*/  @!P1 BRA `(.L_x_19) ;  /* 0x0000000000049947 */ /* 0x000fea0003800000 */
[----:B------:R-:W-:Y:S01]  /*18d0*/  BPT.TRAP 0x1 ;  /* 0x000000040000795c */ /* 0x000fe20000300000 */
.L_x_19:
[----:B------:R-:W-:Y:S01]  /*18e0*/  ULEA UR6, UR5, UR10, 0x3 ;  /* 0x0000000a05067291 */ /* 0x000fe2000f8e183f */
[----:B------:R-:W-:-:S05]  /*18f0*/  IMAD.U32 R12, RZ, RZ, UR4 ;  /* 0x00000004ff0c7e24 */ /* 0x000fca000f8e00ff */
[----:B------:R-:W-:-:S04]  /*1900*/  SHF.L.U32 R12, R12, 0x1f, RZ ;  /* 0x0000001f0c0c7819 */ /* 0x000fc800000006ff */
[----:B------:R0:W1:Y:S01]  /*1910*/  SYNCS.PHASECHK.TRANS64.TRYWAIT P0, [UR6], R12 ;  /* 0x0000000cff0075a7 */ /* 0x0000620008000146 */
[----:B------:R-:W-:Y:S05]  /*1920*/  @!P1 BRA `(.L_x_20) ;  /* 0x0000000000049947 */ /* 0x000fea0003800000 */
[----:B------:R-:W-:Y:S01]  /*1930*/  BPT.TRAP 0x1 ;  /* 0x000000040000795c */ /* 0x000fe20000300000 */
.L_x_20:
[----:B-1----:R-:W-:Y:S05]  /*1940*/  @P0 BRA `(.L_x_21) ;  /* 0x0000000000080947 */ /* 0x002fea0003800000 */
[----:B------:R-:W1:Y:S02]  /*1950*/  SYNCS.PHASECHK.TRANS64.TRYWAIT P0, [UR6], R12 ;  /* 0x0000000cff0075a7 */ /* 0x000e640008000146 */
[----:B-1----:R-:W-:Y:S05]  /*1960*/  @!P0 BRA `(.L_x_22) ;  /* 0x00000080005c8947 */ /* 0x002fea0003800000 */
.L_x_21:
[----:B------:R-:W-:Y:S01]  /*1970*/  UIADD3 UR6, UR10, 0x1c200, URZ ;  /* 0x0001c2000a067890 */ /* 0x000fe2000fffe03f */
[----:B------:R-:W-:Y:S01]  /*1980*/  WARPGROUP.ARRIVE ;  /* 0x00000000000079c5 */ /* 0x000fe20000000000 */
[----:B------:R-:W-:Y:S01]  /*1990*/  ULOP3.LUT UR12, UR11, 0x10000, URZ, 0xfc, !UPT ;  /* 0x000100000b0c7892 */ /* 0x000fe2000f8efc3f */
[----:B------:R-:W-:Y:S01]  /*19a0*/  CS2R R16, SRZ ;  /* 0x0000000000107805 */ /* 0x000fe2000001ff00 */
[----:B------:R-:W-:Y:S01]  /*19b0*/  USHF.R.U32.HI UR6, URZ, 0x4, UR6 ;  /* 0x000000043f067899 */ /* 0x000fe20008011606 */
[----:B------:R-:W-:Y:S01]  /*19c0*/  CS2R R14, SRZ ;  /* 0x00000000000e7805 */ /* 0x000fe2000001ff00 */
[----:B------:R-:W-:Y:S01]  /*19d0*/  ULEA UR12, UR5, UR12, 0x9 ;  /* 0x0000000c050c7291 */ /* 0x000fe2000f8e483f */
[----:B------:R-:W-:Y:S01]  /*19e0*/  CS2R R18, SRZ ;  /* 0x0000000000127805 */ /* 0x000fe2000001ff00 */
[----:B------:R-:W-:Y:S01]  /*19f0*/  ULOP3.LUT UR6, UR6, 0x3fff, URZ, 0xc0, !UPT ;  /* 0x00003fff06067892 */ /* 0x000fe2000f8ec03f */
[----:B------:R-:W-:Y:S01]  /*1a00*/  CS2R R20, SRZ ;  /* 0x0000000000147805 */ /* 0x000fe2000001ff00 */
[----:B------:R-:W-:Y:S01]  /*1a10*/  UMOV UR13, 0x80000020 ;  /* 0x80000020000d7882 */ /* 0x000fe20000000000 */
[----:B------:R-:W-:Y:S01]  /*1a20*/  UMOV UR15, 0x80000020 ;  /* 0x80000020000f7882 */ /* 0x000fe20000000000 */
[----:B------:R-:W-:Y:S01]  /*1a30*/  ULOP3.LUT UR6, UR6, 0x10000, URZ, 0xfc, !UPT ;  /* 0x0001000006067892 */ /* 0x000fe2000f8efc3f */
[----:B------:R-:W-:Y:S01]  /*1a40*/  CS2R R22, SRZ ;  /* 0x0000000000167805 */ /* 0x000fe2000001ff00 */
[----:B------:R-:W-:Y:S01]  /*1a50*/  ULDC UR7, c[0x0][0x50c] ;  /* 0x0001430000077ab9 */ /* 0x000fe20000000800 */
[----:B------:R-:W-:Y:S01]  /*1a60*/  CS2R R88, SRZ ;  /* 0x0000000000587805 */ /* 0x000fe2000001ff00 */
[----:B------:R-:W-:Y:S01]  /*1a70*/  ULEA UR14, UR5, UR6, 0x9 ;  /* 0x00000006050e7291 */ /* 0x000fe2000f8e483f */
[----:B------:R-:W-:Y:S01]  /*1a80*/  CS2R R90, SRZ ;  /* 0x00000000005a7805 */ /* 0x000fe2000001ff00 */
[----:B------:R-:W-:Y:S01]  /*1a90*/  UISETP.NE.AND UP0, UPT, UR7, 0x2, UPT ;  /* 0x000000020700788c */ /* 0x000fe2000bf05270 */
[----:B------:R-:W-:Y:S01]  /*1aa0*/  CS2R R94, SRZ ;  /* 0x00000000005e7805 */ /* 0x000fe2000001ff00 */
[----:B------:R-:W-:Y:S01]  /*1ab0*/  UMOV UR6, 0x2 ;  /* 0x0000000200067882 */ /* 0x000fe20000000000 */
[----:B------:R-:W-:Y:S01]  /*1ac0*/  CS2R R92, SRZ ;  /* 0x00000000005c7805 */ /* 0x000fe2000001ff00 */
[----:B------:R-:W-:Y:S01]  /*1ad0*/  USEL UR7, URZ, 0x1, UP0 ;  /* 0x000000013f077887 */ /* 0x000fe20008000000 */
[----:B------:R-:W-:-:S02]  /*1ae0*/  CS2R R96, SRZ ;  /* 0x0000000000607805 */ /* 0x000fc4000001ff00 */
[----:B------:R-:W-:Y:S01]  /*1af0*/  CS2R R98, SRZ ;  /* 0x0000000000627805 */ /* 0x000fe2000001ff00 */
[----:B------:R-:W-:Y:S01]  /*1b00*/  QGMMA.64x128x32.F32.E4M3.E4M3 R24, gdesc[UR12], RZ, !UPT ;  /* 0x01e000000c1879f3 */ /* 0x000fe2000c7008ff */
[----:B------:R-:W-:Y:S01]  /*1b10*/  UIADD3 UR12, UR12, 0x2, URZ ;  /* 0x000000020c0c7890 */ /* 0x000fe2000fffe03f */
[----:B------:R-:W-:Y:S02]  /*1b20*/  CS2R R100, SRZ ;  /* 0x0000000000647805 */ /* 0x000fe4000001ff00 */
[----:B------:R-:W-:Y:S01]  /*1b30*/  ISETP.NE.AND P0, PT, RZ, UR7, PT ;  /* 0x00000007ff007c0c */ /* 0x000fe2000bf05270 */
[----:B------:R-:W-:Y:S01]  /*1b40*/  UIADD3 UR14, UR14, 0x2, URZ ;  /* 0x000000020e0e7890 */ /* 0x000fe2000fffe03f */
[----:B------:R-:W-:Y:S01]  /*1b50*/  CS2R R102, SRZ ;  /* 0x0000000000667805 */ /* 0x000fe2000001ff00 */
[----:B------:R-:W-:Y:S01]  /*1b60*/  UMOV UR13, 0x80000020 ;  /* 0x80000020000d7882 */ /* 0x000fe20000000000 */
[----:B------:R-:W-:Y:S01]  /*1b70*/  UMOV UR15, 0x80000020 ;  /* 0x80000020000f7882 */ /* 0x000fe20000000000 */
        /* <DEDUP_REMOVED lines=17> */
[----:B------:R-:W-:Y:S01]  /*1c90*/  CS2R R138, SRZ ;  /* 0x00000000008a7805 */ /* 0x000fe2000001ff00 */
[----:B------:R-:W-:Y:S02]  /*1ca0*/  IMAD.MOV.U32 R141, RZ, RZ, RZ ;  /* 0x000000ffff8d7224 */ /* 0x000fe400078e00ff */
[----:B------:R-:W-:Y:S01]  /*1cb0*/  IMAD.MOV.U32 R143, RZ, RZ, RZ ;  /* 0x000000ffff8f7224 */ /* 0x000fe200078e00ff */
[----:B------:R-:W-:Y:S01]  /*1cc0*/  QGMMA.64x128x32.F32.E4M3.E4M3 R24, gdesc[UR12], R24, gsb0 ;  /* 0x01e000000c1879f3 */ /* 0x000fe20008000818 */
[----:B------:R-:W-:Y:S05]  /*1cd0*/  @!P0 BRA `(.L_x_23) ;  /* 0x0000000400088947 */ /* 0x000fea0003800000 */
[----:B------:R-:W-:Y:S02]  /*1ce0*/  WARPGROUP.DEPBAR.LE gsb0, 0x0 ;  /* 0x00008000000079c5 */ /* 0x000fe40000010000 */
[----:B------:R-:W-:-:S01]  /*1cf0*/  FADD R143, RZ, R24 ;  /* 0x00000018ff8f7221 */ /* 0x000fc20000000000 */
[----:B------:R-:W-:Y:S01]  /*1d00*/  FADD R138, RZ, R25 ;  /* 0x00000019ff8a7221 */ /* 0x000fe20000000000 */
        /* <DEDUP_REMOVED lines=62> */
[----:B------:R-:W-:-:S06]  /*20f0*/  UMOV UR6, URZ ;  /* 0x0000003f00067c82 */ /* 0x000fcc0008000000 */
.L_x_23:
[----:B------:R-:W-:-:S04]  /*2100*/  UIADD3 UR18, UR5, 0x1, URZ ;  /* 0x0000000105127890 */ /* 0x000fc8000fffe03f */
[----:B------:R-:W-:-:S04]  /*2110*/  UISETP.NE.AND UP0, UPT, UR18, 0xe, UPT ;  /* 0x0000000e1200788c */ /* 0x000fc8000bf05270 */
[----:B------:R-:W-:Y:S02]  /*2120*/  USEL UR8, URZ, 0x1, UP0 ;  /* 0x000000013f087887 */ /* 0x000fe40008000000 */
[----:B------:R-:W-:Y:S02]  /*2130*/  USEL UR18, UR18, URZ, UP0 ;  /* 0x0000003f12127287 */ /* 0x000fe40008000000 */
[----:B------:R-:W-:-:S06]  /*2140*/  ULOP3.LUT UR8, UR4, UR8, URZ, 0x3c, !UPT ;  /* 0x0000000804087292 */ /* 0x000fcc000f8e3c3f */
[----:B------:R-:W-:Y:S01]  /*2150*/  IMAD.U32 R144, RZ, RZ, UR8 ;  /* 0x00000008ff907e24 */ /* 0x000fe2000f8e00ff */
[----:B------:R-:W-:-:S06]  /*2160*/  UMOV UR8, 0x1 ;  /* 0x0000000100087882 */ /* 0x000fcc0000000000 */
.L_x_18:
[----:B------:R-:W-:-:S04]  /*2170*/  UISETP.LT.AND UP0, UPT, UR9, 0x1, UPT ;  /* 0x000000010900788c */ /* 0x000fc8000bf01270 */
[----:B------:R-:W-:-:S04]  /*2180*/  USEL UR12, UR9, 0x1, UP0 ;  /* 0x00000001090c7887 */ /* 0x000fc80008000000 */
[----:B------:R-:W-:-:S04]  /*2190*/  UIADD3 UR12, UR9, -UR12, URZ ;  /* 0x8000000c090c7290 */ /* 0x000fc8000fffe03f */
[----:B------:R-:W-:-:S06]  /*21a0*/  UISETP.GE.AND UP0, UPT, UR12, 0x1, UPT ;  /* 0x000000010c00788c */ /* 0x000fcc000bf06270 */
[----:B------:R-:W-:-:S13]  /*21b0*/  PLOP3.LUT P0, PT, PT, PT, UP0, 0x80, 0x0 ;  /* 0x000000000000781c */ /* 0x000fda0003f0f008 */
[----:B------:R-:W-:Y:S05]  /*21c0*/  @!P0 BRA `(.L_x_24) ;  /* 0x0000000800088947 */ /* 0x000fea0003800000 */
[----:B01----:R-:W-:Y:S01]  /*21d0*/  IMAD.U32 R12, RZ, RZ, UR12 ;  /* 0x0000000cff0c7e24 */ /* 0x003fe2000f8e00ff */
[----:B------:R-:W-:Y:S01]  /*21e0*/  ULDC UR19, c[0x0][0x50c] ;  /* 0x0001430000137ab9 */ /* 0x000fe20000000800 */
[----:B------:R-:W-:-:S07]  /*21f0*/  IMAD.U32 R13, RZ, RZ, UR5 ;  /* 0x00000005ff0d7e24 */ /* 0x000fce000f8e00ff */
.L_x_32:
[----:B------:R-:W-:-:S13]  /*2200*/  ISETP.NE.AND P1, PT, R142, 0x3, PT ;  /* 0x000000038e00780c */ /* 0x000fda0003f25270 */
[----:B------:R-:W-:Y:S05]  /*2210*/  @!P1 BRA `(.L_x_25) ;  /* 0x0000000000049947 */ /* 0x000fea0003800000 */
[----:B------:R-:W-:Y:S01]  /*2220*/  BPT.TRAP 0x1 ;  /* 0x000000040000795c */ /* 0x000fe20000300000 */
.L_x_25:
[----:B------:R-:W0:Y:S01]  /*2230*/  S2UR UR12, SR_CgaCtaId ;  /* 0x00000000000c79c3 */ /* 0x000e220000008800 */
[----:B------:R-:W-:Y:S01]  /*2240*/  UMOV UR10, 0x400 ;  /* 0x00000400000a7882 */ /* 0x000fe20000000000 */
[----:B------:R-:W-:Y:S01]  /*2250*/  SHF.L.U32 R140, R144, 0x1f, RZ ;  /* 0x0000001f908c7819 */ /* 0x000fe200000006ff */
[----:B0-----:R-:W-:-:S04]  /*2260*/  ULEA UR10, UR12, UR10, 0x18 ;  /* 0x0000000a0c0a7291 */ /* 0x001fc8000f8ec03f */
[----:B------:R-:W-:-:S09]  /*2270*/  ULEA UR12, UR18, UR10, 0x3 ;  /* 0x0000000a120c7291 */ /* 0x000fd2000f8e183f */
[----:B------:R0:W1:Y:S01]  /*2280*/  SYNCS.PHASECHK.TRANS64.TRYWAIT P0, [UR12], R140 ;  /* 0x0000008cff0075a7 */ /* 0x000062000800014c */
[----:B------:R-:W-:Y:S05]  /*2290*/  @!P1 BRA `(.L_x_26) ;  /* 0x0000000000049947 */ /* 0x000fea0003800000 */
[----:B------:R-:W-:Y:S01]  /*22a0*/  BPT.TRAP 0x1 ;  /* 0x000000040000795c */ /* 0x000fe20000300000 */
.L_x_26:
[----:B-1----:R-:W-:Y:S05]  /*22b0*/  @P0 BRA `(.L_x_27) ;  /* 0x0000000000080947 */ /* 0x002fea0003800000 */
[----:B------:R-:W1:Y:S02]  /*22c0*/  SYNCS.PHASECHK.TRANS64.TRYWAIT P0, [UR12], R140 ;  /* 0x0000008cff0075a7 */ /* 0x000e64000800014c */
[----:B-1----:R-:W-:Y:S05]  /*22d0*/  @!P0 BRA `(.L_x_28) ;  /* 0x0000007800188947 */ /* 0x002fea0003800000 */
.L_x_27:
[----:B------:R-:W-:Y:S01]  /*22e0*/  UIADD3 UR12, UR10, 0x1c200, URZ ;  /* 0x0001c2000a0c7890 */ /* 0x000fe2000fffe03f */
[----:B------:R-:W-:Y:S01]  /*22f0*/  WARPGROUP.ARRIVE ;  /* 0x00000000000079c5 */ /* 0x000fe20000000000 */
[----:B------:R-:W-:Y:S02]  /*2300*/  UISETP.NE.AND UP0, UPT, UR7, URZ, UPT ;  /* 0x0000003f0700728c */ /* 0x000fe4000bf05270 */
[----:B------:R-:W-:Y:S02]  /*2310*/  USHF.R.U32.HI UR12, URZ, 0x4, UR12 ;  /* 0x000000043f0c7899 */ /* 0x000fe4000801160c */
[----:B------:R-:W-:Y:S02]  /*2320*/  USEL UR8, UR8, URZ, !UP0 ;  /* 0x0000003f08087287 */ /* 0x000fe4000c000000 */
[----:B------:R-:W-:Y:S02]  /*2330*/  ULOP3.LUT UR7, UR12, 0x3fff, URZ, 0xc0, !UPT ;  /* 0x00003fff0c077892 */ /* 0x000fe4000f8ec03f */
[----:B------:R-:W-:-:S02]  /*2340*/  ULOP3.LUT UR12, UR11, 0x10000, URZ, 0xfc, !UPT ;  /* 0x000100000b0c7892 */ /* 0x000fc4000f8efc3f */
[----:B------:R-:W-:Y:S02]  /*2350*/  ULOP3.LUT UR7, UR7, 0x10000, URZ, 0xfc, !UPT ;  /* 0x0001000007077892 */ /* 0x000fe4000f8efc3f */
[----:B------:R-:W-:Y:S02]  /*2360*/  UISETP.NE.U32.AND UP0, UPT, UR8, URZ, UPT ;  /* 0x0000003f0800728c */ /* 0x000fe4000bf05070 */
[----:B------:R-:W-:Y:S02]  /*2370*/  ULEA UR12, UR18, UR12, 0x9 ;  /* 0x0000000c120c7291 */ /* 0x000fe4000f8e483f */
[----:B------:R-:W-:Y:S01]  /*2380*/  ULEA UR14, UR18, UR7, 0x9 ;  /* 0x00000007120e7291 */ /* 0x000fe2000f8e483f */
[----:B------:R-:W-:Y:S01]  /*2390*/  UMOV UR13, 0x80000020 ;  /* 0x80000020000d7882 */ /* 0x000fe20000000000 */
[----:B------:R-:W-:Y:S01]  /*23a0*/  UMOV UR15, 0x80000020 ;  /* 0x80000020000f7882 */ /* 0x000fe20000000000 */
[----:B------:R-:W-:-:S06]  /*23b0*/  UIADD3 UR6, UR6, 0x2, URZ ;  /* 0x0000000206067890 */ /* 0x000fcc000fffe03f */
[----:B------:R-:W-:Y:S01]  /*23c0*/  QGMMA.64x128x32.F32.E4M3.E4M3 R24, gdesc[UR12], R24, UP0 ;  /* 0x01e000000c1879f3 */ /* 0x000fe2000bf00818 */
[----:B------:R-:W-:Y:S02]  /*23d0*/  UIADD3 UR12, UR12, 0x2, URZ ;  /* 0x000000020c0c7890 */ /* 0x000fe4000fffe03f */
[----:B------:R-:W-:Y:S01]  /*23e0*/  UIADD3 UR14, UR14, 0x2, URZ ;  /* 0x000000020e0e7890 */ /* 0x000fe2000fffe03f */
[----:B------:R-:W-:Y:S01]  /*23f0*/  UMOV UR13, 0x80000020 ;  /* 0x80000020000d7882 */ /* 0x000fe20000000000 */
[----:B------:R-:W-:Y:S01]  /*2400*/  UMOV UR15, 0x80000020 ;  /* 0x80000020000f7882 */ /* 0x000fe20000000000 */
[----:B------:R-:W-:-:S04]  /*2410*/  UISETP.NE.AND UP0, UPT, UR6, UR19, UPT ;  /* 0x000000130600728c */ /* 0x000fc8000bf05270 */
[----:B------:R-:W-:-:S06]  /*2420*/  USEL UR7, URZ, 0x1, UP0 ;  /* 0x000000013f077887 */ /* 0x000fcc0008000000 */
[----:B------:R-:W-:Y:S01]  /*2430*/  ISETP.NE.AND P0, PT, RZ, UR7, PT ;  /* 0x00000007ff007c0c */ /* 0x000fe2000bf05270 */
[----:B------:R-:W-:Y:S03]  /*2440*/  QGMMA.64x128x32.F32.E4M3.E4M3 R24, gdesc[UR12], R24, gsb0 ;  /* 0x01e000000c1879f3 */ /* 0x000fe60008000818 */
[----:B------:R-:W-:-:S09]  /*2450*/  WARPGROUP.DEPBAR.LE gsb0, 0x1 ;  /* 0x00008000000079c5 */ /* 0x000fd20000010100 */
[----:B------:R-:W-:Y:S05]  /*2460*/  @!P0 BRA `(.L_x_29) ;  /* 0x0000000400088947 */ /* 0x000fea0003800000 */
[----:B------:R-:W-:Y:S02]  /*2470*/  WARPGROUP.DEPBAR.LE gsb0, 0x0 ;  /* 0x00008000000079c5 */ /* 0x000fe40000010000 */
[----:B------:R-:W-:-:S01]  /*2480*/  FADD R143, R24, R143 ;  /* 0x0000008f188f7221 */ /* 0x000fc20000000000 */
[----:B------:R-:W-:Y:S01]  /*2490*/  FADD R138, R25, R138 ;  /* 0x0000008a198a7221 */ /* 0x000fe20000000000 */
        /* <DEDUP_REMOVED lines=62> */
[----:B------:R-:W-:-:S06]  /*2880*/  UMOV UR6, URZ ;  /* 0x0000003f00067c82 */ /* 0x000fcc0008000000 */
.L_x_29:
[----:B------:R-:W-:Y:S05]  /*2890*/  @!P1 BRA `(.L_x_30) ;  /* 0x0000000000049947 */ /* 0x000fea0003800000 */
[----:B------:R-:W-:Y:S01]  /*28a0*/  BPT.TRAP 0x1 ;  /* 0x000000040000795c */ /* 0x000fe20000300000 */
.L_x_30:
[----:B------:R-:W-:-:S13]  /*28b0*/  ISETP.NE.AND P0, PT, R6, RZ, PT ;  /* 0x000000ff0600720c */ /* 0x000fda0003f05270 */
[----:B01----:R-:W-:-:S05]  /*28c0*/  @P0 LEA R140, R13, UR10, 0x3 ;  /* 0x0000000a0d8c0c11 */ /* 0x003fca000f8e18ff */
[----:B------:R-:W-:-:S05]  /*28d0*/  @P0 VIADD R140, R140, 0x70 ;  /* 0x000000708c8c0836 */ /* 0x000fca0000000000 */
[----:B------:R-:W-:-:S04]  /*28e0*/  @P0 PRMT R140, R5, 0x654, R140 ;  /* 0x00000654058c0816 */ /* 0x000fc8000000008c */
[----:B------:R0:W-:Y:S01]  /*28f0*/  @P0 SYNCS.ARRIVE.TRANS64.RED.A1T0 RZ, [R140+URZ], RZ ;  /* 0x000000ff8cff09a7 */ /* 0x0001e2000810043f */
[----:B------:R-:W-:-:S13]  /*2900*/  ISETP.GT.U32.AND P0, PT, R4, 0x1, PT ;  /* 0x000000010400780c */ /* 0x000fda0003f04070 */
[----:B0-----:R-:W-:Y:S05]  /*2910*/  @P0 BRA `(.L_x_31) ;  /* 0x0000000000040947 */ /* 0x001fea0003800000 */
[----:B------:R-:W-:Y:S01]  /*2920*/  BPT.TRAP 0x1 ;  /* 0x000000040000795c */ /* 0x000fe20000300000 */
.L_x_31:
[----:B------:R-:W-:Y:S01]  /*2930*/  UIADD3 UR18, UR18, 0x1, URZ ;  /* 0x0000000112127890 */ /* 0x000fe2000fffe03f */
[C---:B------:R-:W-:Y:S01]  /*2940*/  ISETP.GT.AND P1, PT, R12.reuse, 0x1, PT ;  /* 0x000000010c00780c */ /* 0x040fe20003f24270 */
[----:B------:R-:W-:Y:S02]  /*2950*/  VIADD R13, R13, 0x1 ;  /* 0x000000010d0d7836 */ /* 0x000fe40000000000 */
[----:B------:R-:W-:Y:S01]  /*2960*/  UISETP.NE.AND UP0, UPT, UR18, 0xe, UPT ;  /* 0x0000000e1200788c */ /* 0x000fe2000bf05270 */
[----:B------:R-:W-:Y:S02]  /*2970*/  VIADD R12, R12, 0xffffffff ;  /* 0xffffffff0c0c7836 */ /* 0x000fe40000000000 */
[C---:B------:R-:W-:Y:S01]  /*2980*/  ISETP.NE.AND P0, PT, R13.reuse, 0xe, PT ;  /* 0x0000000e0d00780c */ /* 0x040fe20003f05270 */
[----:B------:R-:W-:Y:S02]  /*2990*/  USEL UR8, URZ, 0x1, UP0 ;  /* 0x000000013f087887 */ /* 0x000fe40008000000 */
[----:B------:R-:W-:Y:S01]  /*29a0*/  USEL UR18, UR18, URZ, UP0 ;  /* 0x0000003f12127287 */ /* 0x000fe20008000000 */
[----:B------:R-:W-:-:S03]  /*29b0*/  SEL R13, R13, RZ, P0 ;  /* 0x000000ff0d0d7207 */ /* 0x000fc60000000000 */
[----:B------:R-:W-:Y:S01]  /*29c0*/  LOP3.LUT R144, R144, UR8, RZ, 0x3c, !PT ;  /* 0x0000000890907c12 */ /* 0x000fe2000f8e3cff */
[----:B------:R-:W-:Y:S01]  /*29d0*/  UMOV UR8, 0x1 ;  /* 0x0000000100087882 */ /* 0x000fe20000000000 */
[----:B------:R-:W-:Y:S06]  /*29e0*/  @P1 BRA `(.L_x_32) ;  /* 0xfffffff800041947 */ /* 0x000fec000383ffff */
.L_x_24:
[----:B------:R-:W-:Y:S01]  /*29f0*/  UISETP.NE.AND UP0, UPT, UR6, URZ, UPT ;  /* 0x0000003f0600728c */ /* 0x000fe2000bf05270 */
[----:B01----:R-:W0:Y:S03]  /*2a00*/  LDC R12, c[0x0][0x28c] ;  /* 0x0000a300ff0c7b82 */ /* 0x003e260000000800 */
[----:B------:R-:W-:-:S06]  /*2a10*/  USEL UR6, URZ, 0x1, !UP0 ;  /* 0x000000013f067887 */ /* 0x000fcc000c000000 */
[----:B------:R-:W-:Y:S02]  /*2a20*/  ISETP.NE.AND P0, PT, RZ, UR6, PT ;  /* 0x00000006ff007c0c */ /* 0x000fe4000bf05270 */
[----:B0-----:R-:W-:-:S11]  /*2a30*/  ISETP.GE.AND P1, PT, R12, 0x1, PT ;  /* 0x000000010c00780c */ /* 0x001fd60003f26270 */
[----:B------:R-:W-:Y:S05]  /*2a40*/  @!P0 BRA `(.L_x_33) ;  /* 0x0000000400048947 */ /* 0x000fea0003800000 */
[----:B------:R-:W-:Y:S02]  /*2a50*/  WARPGROUP.DEPBAR.LE gsb0, 0x0 ;  /* 0x00008000000079c5 */ /* 0x000fe40000010000 */
[----:B------:R-:W-:Y:S01]  /*2a60*/  FADD R143, R24, R143 ;  /* 0x0000008f188f7221 */ /* 0x000fe20000000000 */
        /* <DEDUP_REMOVED lines=62> */
[----:B------:R-:W-:-:S07]  /*2e50*/  FADD R16, R16, R87 ;  /* 0x0000005710107221 */ /* 0x000fce0000000000 */
.L_x_33:
[----:B------:R-:W-:Y:S02]  /*2e60*/  WARPGROUP.DEPBAR.LE gsb0, 0x0 ;  /* 0x00008000000079c5 */ /* 0x000fe40000010000 */
[----:B------:R-:W-:Y:S05]  /*2e70*/  @!P1 BRA `(.L_x_34) ;  /* 0x0000000000589947 */ /* 0x000fea0003800000 */
[----:B------:R-:W-:-:S13]  /*2e80*/  ISETP.NE.AND P0, PT, R142, 0x3, PT ;  /* 0x000000038e00780c */ /* 0x000fda0003f05270 */
[----:B------:R-:W-:Y:S05]  /*2e90*/  @!P0 BRA `(.L_x_35) ;  /* 0x0000000000048947 */ /* 0x000fea0003800000 */
[----:B------:R-:W-:Y:S01]  /*2ea0*/  BPT.TRAP 0x1 ;  /* 0x000000040000795c */ /* 0x000fe20000300000 */
.L_x_35:
[----:B------:R-:W-:Y:S01]  /*2eb0*/  ISETP.NE.AND P0, PT, R6, RZ, PT ;  /* 0x000000ff0600720c */ /* 0x000fe20003f05270 */
[----:B------:R-:W-:Y:S01]  /*2ec0*/  BSSY B0, `(.L_x_36) ;  /* 0x000000f000007945 */ /* 0x000fe20003800000 */
[----:B------:R-:W-:-:S11]  /*2ed0*/  ISETP.GT.U32.AND P1, PT, R4, 0x1, PT ;  /* 0x000000010400780c */ /* 0x000fd60003f24070 */
[----:B------:R-:W-:Y:S05]  /*2ee0*/  @!P0 BRA `(.L_x_37) ;  /* 0x0000000000308947 */ /* 0x000fea0003800000 */
[----:B------:R-:W-:-:S04]  /*2ef0*/  UISETP.LT.AND UP0, UPT, UR9, 0x1, UPT ;  /* 0x000000010900788c */ /* 0x000fc8000bf01270 */
[----:B------:R-:W-:-:S04]  /*2f00*/  USEL UR8, UR9, 0x1, UP0 ;  /* 0x0000000109087887 */ /* 0x000fc80008000000 */
[----:B------:R-:W-:-:S04]  /*2f10*/  UIADD3 UR8, UR5, UR9, -UR8 ;  /* 0x0000000905087290 */ /* 0x000fc8000fffe808 */
[----:B------:R-:W-:-:S04]  /*2f20*/  USHF.R.U32.HI UR6, URZ, 0x1, UR8 ;  /* 0x000000013f067899 */ /* 0x000fc80008011608 */
[----:B------:R-:W-:-:S04]  /*2f30*/  UIMAD.WIDE.U32 UR6, UR6, -0x6db6db6d, URZ ;  /* 0x92492493060678a5 */ /* 0x000fc8000f8e003f */
[----:B------:R-:W-:-:S04]  /*2f40*/  USHF.R.U32.HI UR6, URZ, 0x2, UR7 ;  /* 0x000000023f067899 */ /* 0x000fc80008011607 */
[----:B------:R-:W-:-:S04]  /*2f50*/  UIMAD UR8, UR6, -0xe, UR8 ;  /* 0xfffffff2060878a4 */ /* 0x000fc8000f8e0208 */
[----:B------:R-:W-:-:S04]  /*2f60*/  ULEA UR8, UR8, UR10, 0x3 ;  /* 0x0000000a08087291 */ /* 0x000fc8000f8e183f */
[----:B------:R-:W-:-:S06]  /*2f70*/  UIADD3 UR8, UR8, 0x70, URZ ;  /* 0x0000007008087890 */ /* 0x000fcc000fffe03f */
[----:B------:R-:W-:-:S05]  /*2f80*/  IMAD.U32 R12, RZ, RZ, UR8 ;  /* 0x00000008ff0c7e24 */ /* 0x000fca000f8e00ff */
[----:B------:R-:W-:-:S04]  /*2f90*/  PRMT R12, R5, 0x654, R12 ;  /* 0x00000654050c7816 */ /* 0x000fc8000000000c */
[----:B------:R0:W-:Y:S03]  /*2fa0*/  SYNCS.ARRIVE.TRANS64.RED.A1T0 RZ, [R12+URZ], RZ ;  /* 0x000000ff0cff79a7 */ /* 0x0001e6000810043f */
.L_x_37:
[----:B------:R-:W-:Y:S05]  /*2fb0*/  BSYNC B0 ;  /* 0x0000000000007941 */ /* 0x000fea0003800000 */
.L_x_36:
[----:B------:R-:W-:Y:S05]  /*2fc0*/  @P1 BRA `(.L_x_34) ;  /* 0x0000000000041947 */ /* 0x000fea0003800000 */
[----:B------:R-:W-:Y:S01]  /*2fd0*/  BPT.TRAP 0x1 ;  /* 0x000000040000795c */ /* 0x000fe20000300000 */
.L_x_34:
[----:B------:R-:W1:Y:S01]  /*2fe0*/  LDC R26, c[0x0][0x288] ;  /* 0x0000a200ff1a7b82 */ /* 0x000e620000000800 */
[--C-:B0-----:R-:W-:Y:S01]  /*2ff0*/  SHF.R.U32.HI R12, RZ, 0x2, R0.reuse ;  /* 0x00000002ff0c7819 */ /* 0x101fe20000011600 */
[----:B------:R-:W-:Y:S01]  /*3000*/  IMAD.SHL.U32 R29, R11, 0x80, RZ ;  /* 0x000000800b1d7824 */ /* 0x000fe200078e00ff */
[----:B------:R-:W-:Y:S01]  /*3010*/  SHF.R.U32.HI R25, RZ, 0x7, R0 ;  /* 0x00000007ff197819 */ /* 0x000fe20000011600 */
[----:B------:R-:W-:Y:S01]  /*3020*/  UIADD3 UR5, UR9, UR5, URZ ;  /* 0x0000000509057290 */ /* 0x000fe2000fffe03f */
[----:B------:R-:W-:Y:S01]  /*3030*/  LOP3.LUT R13, R12, 0x7, RZ, 0xc0, !PT ;  /* 0x000000070c0d7812 */ /* 0x000fe200078ec0ff */
[----:B------:R-:W-:Y:S01]  /*3040*/  IMAD.SHL.U32 R31, R10, 0x80, RZ ;  /* 0x000000800a1f7824 */ /* 0x000fe200078e00ff */
[----:B------:R-:W-:Y:S01]  /*3050*/  LOP3.LUT R12, R25, 0x1, RZ, 0xc0, !PT ;  /* 0x00000001190c7812 */ /* 0x000fe200078ec0ff */
[----:B------:R-:W-:Y:S01]  /*3060*/  UISETP.GT.U32.AND UP0, UPT, UR5, 0xd, UPT ;  /* 0x0000000d0500788c */ /* 0x000fe2000bf04070 */
[----:B------:R-:W-:Y:S01]  /*3070*/  LOP3.LUT R24, R0, 0x60, RZ, 0xc0, !PT ;  /* 0x0000006000187812 */ /* 0x000fe200078ec0ff */
[----:B------:R-:W-:Y:S01]  /*3080*/  ULDC UR12, c[0x0][0x284] ;  /* 0x0000a100000c7ab9 */ /* 0x000fe20000000800 */
[----:B------:R-:W-:Y:S01]  /*3090*/  USHF.R.U32.HI UR6, URZ, 0x1, UR5 ;  /* 0x000000013f067899 */ /* 0x000fe20008011605 */
[----:B------:R-:W-:Y:S01]  /*30a0*/  IMAD.SHL.U32 R30, R12, 0x40, RZ ;  /* 0x000000400c1e7824 */ /* 0x000fe200078e00ff */
[----:B------:R-:W-:Y:S01]  /*30b0*/  SHF.R.U32.HI R28, RZ, 0x1, R24 ;  /* 0x00000001ff1c7819 */ /* 0x000fe20000011618 */
[----:B------:R-:W-:Y:S01]  /*30c0*/  UISETP.LT.U32.AND UP0, UPT, UR9, 0xe, UP0 ;  /* 0x0000000e0900788c */ /* 0x000fe20008701070 */
[----:B------:R-:W-:Y:S01]  /*30d0*/  LOP3.LUT R24, R0, 0x3, RZ, 0xc0, !PT ;  /* 0x0000000300187812 */ /* 0x000fe200078ec0ff */
[----:B------:R-:W-:Y:S01]  /*30e0*/  UISETP.GE.U32.AND UP1, UPT, UR9, 0xe, UPT ;  /* 0x0000000e0900788c */ /* 0x000fe2000bf26070 */
[--C-:B------:R-:W-:Y:S01]  /*30f0*/  IADD3 R25, RZ, -R28, -R13.reuse ;  /* 0x8000001cff197210 */ /* 0x100fe20007ffe80d */
[----:B------:R-:W-:Y:S01]  /*3100*/  UIMAD.WIDE.U32 UR6, UR6, -0x6db6db6d, URZ ;  /* 0x92492493060678a5 */ /* 0x000fe2000f8e003f */
[----:B------:R-:W-:Y:S01]  /*3110*/  LOP3.LUT R13, R30, 0x40, R13, 0xe2, !PT ;  /* 0x000000401e0d7812 */ /* 0x000fe200078ee20d */
[----:B------:R-:W-:Y:S01]  /*3120*/  USEL UR8, URZ, 0x1, !UP0 ;  /* 0x000000013f087887 */ /* 0x000fe2000c000000 */
[----:B------:R-:W-:Y:S01]  /*3130*/  SHF.R.S32.HI R34, RZ, 0x1f, R7 ;  /* 0x0000001fff227819 */ /* 0x000fe20000011407 */
[----:B------:R-:W-:Y:S01]  /*3140*/  IMAD R12, R12, -0x40, R25 ;  /* 0xffffffc00c0c7824 */ /* 0x000fe200078e0219 */
[----:B------:R-:W-:Y:S01]  /*3150*/  ULDC.64 UR10, c[0x0][0x5d0] ;  /* 0x00017400000a7ab9 */ /* 0x000fe20000000a00 */
[----:B-1----:R-:W-:Y:S01]  /*3160*/  IMAD R30, R24, -0x2, R26 ;  /* 0xfffffffe181e7824 */ /* 0x002fe200078e021a */
[----:B------:R-:W-:Y:S01]  /*3170*/  ISETP.GE.AND P0, PT, R29, R26, PT ;  /* 0x0000001a1d00720c */ /* 0x000fe20003f06270 */
[----:B------:R-:W-:Y:S01]  /*3180*/  IMAD.SHL.U32 R24, R0, 0x2, RZ ;  /* 0x0000000200187824 */ /* 0x000fe200078e00ff */
[----:B------:R-:W-:Y:S01]  /*3190*/  USHF.R.U32.HI UR6, URZ, 0x2, UR7 ;  /* 0x000000023f067899 */ /* 0x000fe20008011607 */
[----:B------:R-:W-:Y:S01]  /*31a0*/  IMAD R32, R34, UR10, RZ ;  /* 0x0000000a22207c24 */ /* 0x000fe2000f8e02ff */
[----:B------:R-:W-:Y:S01]  /*31b0*/  ISETP.GE.OR P0, PT, R31, UR12, P0 ;  /* 0x0000000c1f007c0c */ /* 0x000fe20008706670 */
[----:B------:R-:W-:Y:S01]  /*31c0*/  ULOP3.LUT UR4, UR4, UR8, URZ, 0x3c, !UPT ;  /* 0x0000000804047292 */ /* 0x000fe2000f8e3c3f */
[----:B------:R-:W-:Y:S01]  /*31d0*/  LOP3.LUT R24, R29, 0x6, R24, 0xf8, !PT ;  /* 0x000000061d187812 */ /* 0x000fe200078ef818 */
[----:B------:R-:W-:Y:S01]  /*31e0*/  IMAD.WIDE R26, R10, 0x80, RZ ;  /* 0x000000800a1a7825 */ /* 0x000fe200078e02ff */
[----:B------:R-:W-:Y:S01]  /*31f0*/  UIMAD UR5, UR6, -0xe, UR5 ;  /* 0xfffffff2060578a4 */ /* 0x000fe2000f8e0205 */
[----:B------:R-:W-:Y:S01]  /*3200*/  IADD3 R36, -R31, UR12, R12 ;  /* 0x0000000c1f247c10 */ /* 0x000fe2000fffe10c */
[----:B------:R-:W-:Y:S01]  /*3210*/  @UP1 ULOP3.LUT UR4, UR4, 0x1, UR6, 0x78, !UPT ;  /* 0x0000000104041892 */ /* 0x000fe2000f8e7806 */
[----:B------:R-:W-:Y:S01]  /*3220*/  SHF.R.S32.HI R25, RZ, 0x1f, R24 ;  /* 0x0000001fff197819 */ /* 0x000fe20000011418 */
[----:B------:R-:W-:Y:S01]  /*3230*/  IMAD R33, R7, UR11, R32 ;  /* 0x0000000b07217c24 */ /* 0x000fe2000f8e0220 */
[----:B------:R-:W-:Y:S01]  /*3240*/  LOP3.LUT R35, R26, R13, R28, 0xfe, !PT ;  /* 0x0000000d1a237212 */ /* 0x000fe200078efe1c */
[----:B------:R-:W-:-:S02]  /*3250*/  IMAD.IADD R29, R30, 0x1, -R29 ;  /* 0x000000011e1d7824 */ /* 0x000fc400078e0a1d */
[----:B------:R-:W-:-:S04]  /*3260*/  IMAD.WIDE.U32 R10, R7, UR10, R24 ;  /* 0x0000000a070a7c25 */ /* 0x000fc8000f8e0018 */
[----:B------:R-:W-:Y:S02]  /*3270*/  IMAD.IADD R11, R11, 0x1, R33 ;  /* 0x000000010b0b7824 */ /* 0x000fe400078e0221 */
[----:B------:R-:W-:Y:S01]  /*3280*/  IMAD.MOV.U32 R28, RZ, RZ, -0x1 ;  /* 0xffffffffff1c7424 */ /* 0x000fe200078e00ff */
[----:B------:R-:W-:Y:S06]  /*3290*/  @P0 BRA `(.L_x_38) ;  /* 0x0000004400a40947 */ /* 0x000fec0003800000 */
[----:B------:R-:W0:Y:S01]  /*32a0*/  LDC.64 R32, c[0x0][0x5c8] ;  /* 0x00017200ff207b82 */ /* 0x000e220000000a00 */
[----:B------:R-:W-:Y:S01]  /*32b0*/  ULDC.64 UR6, c[0x0][0x5c0] ;  /* 0x0001700000067ab9 */ /* 0x000fe20000000a00 */
[----:B------:R-:W-:Y:S01]  /*32c0*/  BSSY B0, `(.L_x_38) ;  /* 0x0000466000007945 */ /* 0x000fe20003800000 */
[-C--:B0-----:R-:W-:Y:S02]  /*32d0*/  IMAD R12, R27, R32.reuse, RZ ;  /* 0x000000201b0c7224 */ /* 0x081fe400078e02ff */
[----:B------:R-:W-:-:S04]  /*32e0*/  IMAD.WIDE.U32 R10, R35, R32, R10 ;  /* 0x00000020230a7225 */ /* 0x000fc800078e000a */
[----:B------:R-:W-:Y:S01]  /*32f0*/  IMAD R31, R35, R33, R12 ;  /* 0x00000021231f7224 */ /* 0x000fe200078e020c */
[----:B------:R-:W-:Y:S02]  /*3300*/  LEA R13, P0, R32, R10, 0x3 ;  /* 0x0000000a200d7211 */ /* 0x000fe400078018ff */
[----:B------:R-:W-:Y:S01]  /*3310*/  IADD3 R12, P1, R10, UR6, RZ ;  /* 0x000000060a0c7c10 */ /* 0x000fe2000ff3e0ff */
[----:B------:R-:W-:Y:S01]  /*3320*/  IMAD.IADD R31, R11, 0x1, R31 ;  /* 0x000000010b1f7824 */ /* 0x000fe200078e021f */
[----:B------:R-:W-:-:S04]  /*3330*/  IADD3 R10, P3, R13, UR6, RZ ;  /* 0x000000060d0a7c10 */ /* 0x000fc8000ff7e0ff */
[----:B------:R-:W-:Y:S02]  /*3340*/  LEA.HI.X R11, R32, R31, R33, 0x3, P0 ;  /* 0x0000001f200b7211 */ /* 0x000fe400000f1c21 */
[----:B---3-5:R-:W-:Y:S02]  /*3350*/  FSETP.NEU.AND P0, PT, R9, RZ, PT ;  /* 0x000000ff0900720b */ /* 0x028fe40003f0d000 */
[----:B------:R-:W-:Y:S02]  /*3360*/  IADD3.X R13, R31, UR7, RZ, P1, !PT ;  /* 0x000000071f0d7c10 */ /* 0x000fe40008ffe4ff */
[----:B------:R-:W-:-:S09]  /*3370*/  IADD3.X R11, R11, UR7, RZ, P3, !PT ;  /* 0x000000070b0b7c10 */ /* 0x000fd20009ffe4ff */
[----:B------:R-:W-:Y:S05]  /*3380*/  @!P0 BRA `(.L_x_39) ;  /* 0x00000034005c8947 */ /* 0x000fea0003800000 */
[----:B------:R-:W-:Y:S01]  /*3390*/  ULDC.64 UR6, c[0x0][0x5b8] ;  /* 0x00016e0000067ab9 */ /* 0x000fe20000000a00 */
[----:B------:R-:W-:Y:S01]  /*33a0*/  ISETP.GE.AND P0, PT, R36, 0x1, PT ;  /* 0x000000012400780c */ /* 0x000fe20003f06270 */
[----:B------:R-:W-:Y:S01]  /*33b0*/  IMAD R32, R34, UR6, RZ ;  /* 0x0000000622207c24 */ /* 0x000fe2000f8e02ff */
[----:B------:R-:W-:Y:S01]  /*33c0*/  ULDC.64 UR10, c[0x0][0x5a8] ;  /* 0x00016a00000a7ab9 */ /* 0x000fe20000000a00 */
[----:B------:R-:W-:Y:S01]  /*33d0*/  IMAD.WIDE.U32 R30, R7, UR6, R24 ;  /* 0x00000006071e7c25 */ /* 0x000fe2000f8e0018 */
[----:B------:R-:W-:Y:S01]  /*33e0*/  ISETP.LT.OR P4, PT, R29, 0x1, !P0 ;  /* 0x000000011d00780c */ /* 0x000fe20004781670 */
[----:B------:R-:W-:Y:S02]  /*33f0*/  BSSY B1, `(.L_x_40) ;  /* 0x000000c000017945 */ /* 0x000fe40003800000 */
[----:B------:R-:W-:Y:S01]  /*3400*/  IMAD R7, R7, UR7, R32 ;  /* 0x0000000707077c24 */ /* 0x000fe2000f8e0220 */
[----:B------:R-:W-:-:S03]  /*3410*/  ULDC.64 UR6, c[0x0][0x5b0] ;  /* 0x00016c0000067ab9 */ /* 0x000fc60000000a00 */
[----:B------:R-:W-:Y:S02]  /*3420*/  IMAD.IADD R31, R31, 0x1, R7 ;  /* 0x000000011f1f7824 */ /* 0x000fe400078e0207 */
[----:B------:R-:W-:Y:S02]  /*3430*/  IMAD R7, R27, UR6, RZ ;  /* 0x000000061b077c24 */ /* 0x000fe4000f8e02ff */
[----:B------:R-:W-:-:S04]  /*3440*/  IMAD.WIDE.U32 R24, R35, UR6, R30 ;  /* 0x0000000623187c25 */ /* 0x000fc8000f8e001e */
[----:B------:R-:W-:Y:S01]  /*3450*/  IMAD R7, R35, UR7, R7 ;  /* 0x0000000723077c24 */ /* 0x000fe2000f8e0207 */
[----:B------:R-:W-:-:S04]  /*3460*/  IADD3 R24, P1, R24, UR10, RZ ;  /* 0x0000000a18187c10 */ /* 0x000fc8000ff3e0ff */
[--C-:B------:R-:W-:Y:S02]  /*3470*/  IADD3.X R25, R25, UR11, R7.reuse, P1, !PT ;  /* 0x0000000b19197c10 */ /* 0x100fe40008ffe407 */
[----:B------:R-:W-:Y:S01]  /*3480*/  PRMT R7, RZ, 0x7610, R7 ;  /* 0x00007610ff077816 */ /* 0x000fe20000000007 */
[----:B------:R-:W-:Y:S06]  /*3490*/  @P4 BRA `(.L_x_41) ;  /* 0x0000000000044947 */ /* 0x000fec0003800000 */
[----:B------:R0:W5:Y:S02]  /*34a0*/  LDG.E.U8 R7, desc[UR16][R24.64] ;  /* 0x0000001018077981 */ /* 0x000164000c1e1100 */
.L_x_41:
[----:B------:R-:W-:Y:S05]  /*34b0*/  BSYNC B1 ;  /* 0x0000000000017941 */ /* 0x000fea0003800000 */
.L_x_40:
[----:B-----5:R-:W-:Y:S01]  /*34c0*/  LOP3.LUT R7, R7, 0xff, RZ, 0xc0, !PT ;  /* 0x000000ff07077812 */ /* 0x020fe200078ec0ff */
[----:B------:R-:W-:Y:S01]  /*34d0*/  BSSY B1, `(.L_x_42) ;  /* 0x000000b000017945 */ /* 0x000fe20003800000 */
[----:B------:R-:W-:Y:S02]  /*34e0*/  ISETP.LT.OR P3, PT, R29, 0x2, !P0 ;  /* 0x000000021d00780c */ /* 0x000fe40004761670 */
[----:B------:R-:W-:-:S05]  /*34f0*/  F2FP.F16.E4M3.UNPACK_B R7, R7 ;  /* 0x00000007ff07723e */ /* 0x000fca00020006ff */
[----:B------:R-:W-:Y:S01]  /*3500*/  HADD2.F32 R32, -RZ, R7.H0_H0 ;  /* 0x20000007ff207230 */ /* 0x000fe20000004100 */
[----:B------:R-:W-:-:S04]  /*3510*/  PRMT R7, RZ, 0x7610, R7 ;  /* 0x00007610ff077816 */ /* 0x000fc80000000007 */
[----:B------:R-:W-:-:S04]  /*3520*/  FMUL R32, R32, R9 ;  /* 0x0000000920207220 */ /* 0x000fc80000400000 */
[----:B--2---:R-:W-:-:S05]  /*3530*/  FFMA R32, R143, R8, R32 ;  /* 0x000000088f207223 */ /* 0x004fca0000000020 */
[----:B------:R-:W-:-:S05]  /*3540*/  F2FP.SATFINITE.E4M3.F32.PACK_AB_MERGE_C R33, RZ, R32, RZ ;  /* 0x00000020ff21723e */ /* 0x000fca00048070ff */
[----:B------:R1:W-:Y:S01]  /*3550*/  @!P4 STG.E.U8 desc[UR16][R12.64], R33 ;  /* 0x000000210c00c986 */ /* 0x0003e2000c101110 */
[----:B------:R-:W-:Y:S05]  /*3560*/  @P3 BRA `(.L_x_43) ;  /* 0x0000000000043947 */ /* 0x000fea0003800000 */
[----:B------:R2:W5:Y:S02]  /*3570*/  LDG.E.U8 R7, desc[UR16][R24.64+0x1] ;  /* 0x0000011018077981 */ /* 0x000564000c1e1100 */
.L_x_43:
[----:B------:R-:W-:Y:S05]  /*3580*/  BSYNC B1 ;  /* 0x0000000000017941 */ /* 0x000fea0003800000 */
.L_x_42:
[----:B-----5:R-:W-:Y:S01]  /*3590*/  LOP3.LUT R7, R7, 0xff, RZ, 0xc0, !PT ;  /* 0x000000ff07077812 */ /* 0x020fe200078ec0ff */
[----:B------:R-:W-:Y:S01]  /*35a0*/  BSSY B1, `(.L_x_44) ;  /* 0x0000013000017945 */ /* 0x000fe20003800000 */
[----:B-1----:R-:W-:Y:S02]  /*35b0*/  IADD3 R33, P1, R35, 0x8, RZ ;  /* 0x0000000823217810 */ /* 0x002fe40007f3e0ff */
[----:B------:R-:W-:-:S03]  /*35c0*/  F2FP.F16.E4M3.UNPACK_B R7, R7 ;  /* 0x00000007ff07723e */ /* 0x000fc600020006ff */
[----:B------:R-:W-:Y:S01]  /*35d0*/  IMAD.X R27, RZ, RZ, R27, P1 ;  /* 0x000000ffff1b7224 */ /* 0x000fe200008e061b */
[----:B------:R-:W-:Y:S01]  /*35e0*/  ISETP.GE.AND P1, PT, R36, 0x9, PT ;  /* 0x000000092400780c */ /* 0x000fe20003f26270 */
[----:B------:R-:W-:Y:S02]  /*35f0*/  HADD2.F32 R26, -RZ, R7.H0_H0 ;  /* 0x20000007ff1a7230 */ /* 0x000fe40000004100 */
[----:B------:R-:W-:Y:S01]  /*3600*/  IMAD.WIDE.U32 R30, R33, UR6, R30 ;  /* 0x00000006211e7c25 */ /* 0x000fe2000f8e001e */
[----:B------:R-:W-:-:S03]  /*3610*/  ISETP.LT.OR P5, PT, R29, 0x1, !P1 ;  /* 0x000000011d00780c */ /* 0x000fc60004fa1670 */
[----:B------:R-:W-:Y:S01]  /*3620*/  FMUL R7, R26, R9 ;  /* 0x000000091a077220 */ /* 0x000fe20000400000 */
[----:B------:R-:W-:-:S03]  /*3630*/  IMAD R26, R27, UR6, RZ ;  /* 0x000000061b1a7c24 */ /* 0x000fc6000f8e02ff */
[----:B------:R-:W-:Y:S01]  /*3640*/  FFMA R7, R138, R8, R7 ;  /* 0x000000088a077223 */ /* 0x000fe20000000007 */
[----:B------:R-:W-:Y:S01]  /*3650*/  IMAD R33, R33, UR7, R26 ;  /* 0x0000000721217c24 */ /* 0x000fe2000f8e021a */
[----:B------:R-:W-:-:S03]  /*3660*/  IADD3 R26, P4, R30, UR10, RZ ;  /* 0x0000000a1e1a7c10 */ /* 0x000fc6000ff9e0ff */
[----:B------:R-:W-:Y:S02]  /*3670*/  F2FP.SATFINITE.E4M3.F32.PACK_AB_MERGE_C R35, RZ, R7, RZ ;  /* 0x00000007ff23723e */ /* 0x000fe400048070ff */
[----:B------:R-:W-:Y:S02]  /*3680*/  IADD3.X R27, R31, UR11, R33, P4, !PT ;  /* 0x0000000b1f1b7c10 */ /* 0x000fe4000a7fe421 */
[----:B------:R-:W-:Y:S01]  /*3690*/  PRMT R7, RZ, 0x7610, R7 ;  /* 0x00007610ff077816 */ /* 0x000fe20000000007 */
[----:B------:R1:W-:Y:S01]  /*36a0*/  @!P3 STG.E.U8 desc[UR16][R12.64+0x1], R35 ;  /* 0x000001230c00b986 */ /* 0x0003e2000c101110 */
[----:B------:R-:W-:Y:S05]  /*36b0*/  @P5 BRA `(.L_x_45) ;  /* 0x0000000000045947 */ /* 0x000fea0003800000 */
[----:B------:R3:W5:Y:S02]  /*36c0*/  LDG.E.U8 R7, desc[UR16][R26.64] ;  /* 0x000000101a077981 */ /* 0x000764000c1e1100 */
.L_x_45:
[----:B------:R-:W-:Y:S05]  /*36d0*/  BSYNC B1 ;  /* 0x0000000000017941 */ /* 0x000fea0003800000 */
.L_x_44:
[----:B-----5:R-:W-:Y:S01]  /*36e0*/  LOP3.LUT R7, R7, 0xff, RZ, 0xc0, !PT ;  /* 0x000000ff07077812 */ /* 0x020fe200078ec0ff */
[----:B------:R-:W-:Y:S01]  /*36f0*/  BSSY B1, `(.L_x_46) ;  /* 0x000000b000017945 */ /* 0x000fe20003800000 */
[----:B------:R-:W-:Y:S02]  /*3700*/  ISETP.LT.OR P3, PT, R29, 0x2, !P1 ;  /* 0x000000021d00780c */ /* 0x000fe40004f61670 */
[----:B------:R-:W-:-:S05]  /*3710*/  F2FP.F16.E4M3.UNPACK_B R7, R7 ;  /* 0x00000007ff07723e */ /* 0x000fca00020006ff */
[----:B------:R-:W-:Y:S01]  /*3720*/  HADD2.F32 R30, -RZ, R7.H0_H0 ;  /* 0x20000007ff1e7230 */ /* 0x000fe20000004100 */
[----:B------:R-:W-:-:S04]  /*3730*/  PRMT R7, RZ, 0x7610, R7 ;  /* 0x00007610ff077816 */ /* 0x000fc80000000007 */
[----:B------:R-:W-:-:S04]  /*3740*/  FMUL R30, R30, R9 ;  /* 0x000000091e1e7220 */ /* 0x000fc80000400000 */
[----:B------:R-:W-:-:S05]  /*3750*/  FFMA R30, R141, R8, R30 ;  /* 0x000000088d1e7223 */ /* 0x000fca000000001e */
[----:B------:R-:W-:-:S05]  /*3760*/  F2FP.SATFINITE.E4M3.F32.PACK_AB_MERGE_C R31, RZ, R30, RZ ;  /* 0x0000001eff1f723e */ /* 0x000fca00048070ff */
[----:B------:R4:W-:Y:S01]  /*3770*/  @!P5 STG.E.U8 desc[UR16][R10.64], R31 ;  /* 0x0000001f0a00d986 */ /* 0x0009e2000c101110 */
[----:B------:R-:W-:Y:S05]  /*3780*/  @P3 BRA `(.L_x_47) ;  /* 0x0000000000043947 */ /* 0x000fea0003800000 */
[----:B------:R0:W5:Y:S02]  /*3790*/  LDG.E.U8 R7, desc[UR16][R26.64+0x1] ;  /* 0x000001101a077981 */ /* 0x000164000c1e1100 */
.L_x_47:
[----:B------:R-:W-:Y:S05]  /*37a0*/  BSYNC B1 ;  /* 0x0000000000017941 */ /* 0x000fea0003800000 */
.L_x_46:
[----:B-----5:R-:W-:Y:S01]  /*37b0*/  LOP3.LUT R7, R7, 0xff, RZ, 0xc0, !PT ;  /* 0x000000ff07077812 */ /* 0x020fe200078ec0ff */
[----:B------:R-:W-:Y:S01]  /*37c0*/  BSSY B1, `(.L_x_48) ;  /* 0x000000b000017945 */ /* 0x000fe20003800000 */
[----:B------:R-:W-:Y:S02]  /*37d0*/  ISETP.LT.OR P4, PT, R29, 0x9, !P0 ;  /* 0x000000091d00780c */ /* 0x000fe40004781670 */
[----:B------:R-:W-:-:S05]  /*37e0*/  F2FP.F16.E4M3.UNPACK_B R7, R7 ;  /* 0x00000007ff07723e */ /* 0x000fca00020006ff */
[----:B------:R-:W-:-:S05]  /*37f0*/  HADD2.F32 R30, -RZ, R7.H0_H0 ;  /* 0x20000007ff1e7230 */ /* 0x000fca0000004100 */
[----:B------:R-:W-:-:S04]  /*3800*/  FMUL R7, R30, R9 ;  /* 0x000000091e077220 */ /* 0x000fc80000400000 */
[----:B------:R-:W-:-:S05]  /*3810*/  FFMA R7, R136, R8, R7 ;  /* 0x0000000888077223 */ /* 0x000fca0000000007 */
[----:B----4-:R-:W-:Y:S02]  /*3820*/  F2FP.SATFINITE.E4M3.F32.PACK_AB_MERGE_C R31, RZ, R7, RZ ;  /* 0x00000007ff1f723e */ /* 0x010fe400048070ff */
[----:B------:R-:W-:-:S03]  /*3830*/  PRMT R7, RZ, 0x7610, R7 ;  /* 0x00007610ff077816 */ /* 0x000fc60000000007 */
[----:B------:R4:W-:Y:S01]  /*3840*/  @!P3 STG.E.U8 desc[UR16][R10.64+0x1], R31 ;  /* 0x0000011f0a00b986 */ /* 0x0009e2000c101110 */
[----:B------:R-:W-:Y:S05]  /*3850*/  @P4 BRA `(.L_x_49) ;  /* 0x0000000000044947 */ /* 0x000fea0003800000 */
[----:B------:R0:W5:Y:S02]  /*3860*/  LDG.E.U8 R7, desc[UR16][R24.64+0x8] ;  /* 0x0000081018077981 */ /* 0x000164000c1e1100 */
.L_x_49:
[----:B------:R-:W-:Y:S05]  /*3870*/  BSYNC B1 ;  /* 0x0000000000017941 */ /* 0x000fea0003800000 */
.L_x_48:
        /* <DEDUP_REMOVED lines=8> */
[----:B----4-:R-:W-:-:S05]  /*3900*/  F2FP.SATFINITE.E4M3.F32.PACK_AB_MERGE_C R31, RZ, R30, RZ ;  /* 0x0000001eff1f723e */ /* 0x010fca00048070ff */
[----:B------:R4:W-:Y:S01]  /*3910*/  @!P4 STG.E.U8 desc[UR16][R12.64+0x8], R31 ;  /* 0x0000081f0c00c986 */ /* 0x0009e2000c101110 */
[----:B------:R-:W-:Y:S05]  /*3920*/  @P3 BRA `(.L_x_51) ;  /* 0x0000000000043947 */ /* 0x000fea0003800000 */
[----:B------:R0:W5:Y:S02]  /*3930*/  LDG.E.U8 R7, desc[UR16][R24.64+0x9] ;  /* 0x0000091018077981 */ /* 0x000164000c1e1100 */
.L_x_51:
[----:B------:R-:W-:Y:S05]  /*3940*/  BSYNC B1 ;  /* 0x0000000000017941 */ /* 0x000fea0003800000 */
.L_x_50:
        /* <DEDUP_REMOVED lines=12> */
.L_x_53:
[----:B------:R-:W-:Y:S05]  /*3a10*/  BSYNC B1 ;  /* 0x0000000000017941 */ /* 0x000fea0003800000 */
.L_x_52:
        /* <DEDUP_REMOVED lines=12> */
.L_x_55:
[----:B------:R-:W-:Y:S05]  /*3ae0*/  BSYNC B1 ;  /* 0x0000000000017941 */ /* 0x000fea0003800000 */
.L_x_54:
        /* <DEDUP_REMOVED lines=12> */
.L_x_57:
[----:B------:R-:W-:Y:S05]  /*3bb0*/  BSYNC B1 ;  /* 0x0000000000017941 */ /* 0x000fea0003800000 */
.L_x_56:
        /* <DEDUP_REMOVED lines=12> */
.L_x_59:
[----:B------:R-:W-:Y:S05]  /*3c80*/  BSYNC B1 ;  /* 0x0000000000017941 */ /* 0x000fea0003800000 */
.L_x_58:
        /* <DEDUP_REMOVED lines=12> */
.L_x_61:
[----:B------:R-:W-:Y:S05]  /*3d50*/  BSYNC B1 ;  /* 0x0000000000017941 */ /* 0x000fea0003800000 */
.L_x_60:
        /* <DEDUP_REMOVED lines=12> */
.L_x_63:
[----:B------:R-:W-:Y:S05]  /*3e20*/  BSYNC B1 ;  /* 0x0000000000017941 */ /* 0x000fea0003800000 */
.L_x_62:
        /* <DEDUP_REMOVED lines=12> */
.L_x_65:
[----:B------:R-:W-:Y:S05]  /*3ef0*/  BSYNC B1 ;  /* 0x0000000000017941 */ /* 0x000fea0003800000 */
.L_x_64:
        /* <DEDUP_REMOVED lines=12> */
.L_x_67:
[----:B------:R-:W-:Y:S05]  /*3fc0*/  BSYNC B1 ;  /* 0x0000000000017941 */ /* 0x000fea0003800000 */
.L_x_66:
        /* <DEDUP_REMOVED lines=12> */
.L_x_69:
[----:B------:R-:W-:Y:S05]  /*4090*/  BSYNC B1 ;  /* 0x0000000000017941 */ /* 0x000fea0003800000 */
.L_x_68:
        /* <DEDUP_REMOVED lines=12> */
.L_x_71:
[----:B------:R-:W-:Y:S05]  /*4160*/  BSYNC B1 ;  /* 0x0000000000017941 */ /* 0x000fea0003800000 */
.L_x_70:
        /* <DEDUP_REMOVED lines=12> */
.L_x_73:
[----:B------:R-:W-:Y:S05]  /*4230*/  BSYNC B1 ;  /* 0x0000000000017941 */ /* 0x000fea0003800000 */
.L_x_72:
        /* <DEDUP_REMOVED lines=12> */
.L_x_75:
[----:B------:R-:W-:Y:S05]  /*4300*/  BSYNC B1 ;  /* 0x0000000000017941 */ /* 0x000fea0003800000 */
.L_x_74:
        /* <DEDUP_REMOVED lines=12> */
.L_x_77:
[----:B------:R-:W-:Y:S05]  /*43d0*/  BSYNC B1 ;  /* 0x0000000000017941 */ /* 0x000fea0003800000 */
.L_x_76:
        /* <DEDUP_REMOVED lines=12> */
.L_x_79:
[----:B------:R-:W-:Y:S05]  /*44a0*/  BSYNC B1 ;  /* 0x0000000000017941 */ /* 0x000fea0003800000 */
.L_x_78:
        /* <DEDUP_REMOVED lines=12> */
.L_x_81:
[----:B------:R-:W-:Y:S05]  /*4570*/  BSYNC B1 ;  /* 0x0000000000017941 */ /* 0x000fea0003800000 */
.L_x_80:
        /* <DEDUP_REMOVED lines=12> */
.L_x_83:
[----:B------:R-:W-:Y:S05]  /*4640*/  BSYNC B1 ;  /* 0x0000000000017941 */ /* 0x000fea0003800000 */
.L_x_82:
        /* <DEDUP_REMOVED lines=12> */
.L_x_85:
[----:B------:R-:W-:Y:S05]  /*4710*/  BSYNC B1 ;  /* 0x0000000000017941 */ /* 0x000fea0003800000 */
.L_x_84:
        /* <DEDUP_REMOVED lines=12> */
.L_x_87:
[----:B------:R-:W-:Y:S05]  /*47e0*/  BSYNC B1 ;  /* 0x0000000000017941 */ /* 0x000fea0003800000 */
.L_x_86:
        /* <DEDUP_REMOVED lines=12> */
.L_x_89:
[----:B------:R-:W-:Y:S05]  /*48b0*/  BSYNC B1 ;  /* 0x0000000000017941 */ /* 0x000fea0003800000 */
.L_x_88:
        /* <DEDUP_REMOVED lines=12> */
.L_x_91:
[----:B------:R-:W-:Y:S05]  /*4980*/  BSYNC B1 ;  /* 0x0000000000017941 */ /* 0x000fea0003800000 */
.L_x_90:
        /* <DEDUP_REMOVED lines=12> */
.L_x_93:
[----:B------:R-:W-:Y:S05]  /*4a50*/  BSYNC B1 ;  /* 0x0000000000017941 */ /* 0x000fea0003800000 */
.L_x_92:
        /* <DEDUP_REMOVED lines=12> */
.L_x_95:
[----:B------:R-:W-:Y:S05]  /*4b20*/  BSYNC B1 ;  /* 0x0000000000017941 */ /* 0x000fea0003800000 */
.L_x_94:
        /* <DEDUP_REMOVED lines=12> */
.L_x_97:
[----:B------:R-:W-:Y:S05]  /*4bf0*/  BSYNC B1 ;  /* 0x0000000000017941 */ /* 0x000fea0003800000 */
.L_x_96:
        /* <DEDUP_REMOVED lines=12> */
.L_x_99:
[----:B------:R-:W-:Y:S05]  /*4cc0*/  BSYNC B1 ;  /* 0x0000000000017941 */ /* 0x000fea0003800000 */
.L_x_98:
        /* <DEDUP_REMOVED lines=12> */
.L_x_101:
[----:B------:R-:W-:Y:S05]  /*4d90*/  BSYNC B1 ;  /* 0x0000000000017941 */ /* 0x000fea0003800000 */
.L_x_100:
        /* <DEDUP_REMOVED lines=12> */
.L_x_103:
[----:B------:R-:W-:Y:S05]  /*4e60*/  BSYNC B1 ;  /* 0x0000000000017941 */ /* 0x000fea0003800000 */
.L_x_102:
        /* <DEDUP_REMOVED lines=12> */
.L_x_105:
[----:B------:R-:W-:Y:S05]  /*4f30*/  BSYNC B1 ;  /* 0x0000000000017941 */ /* 0x000fea0003800000 */
.L_x_104:
        /* <DEDUP_REMOVED lines=12> */
.L_x_107:
[----:B------:R-:W-:Y:S05]  /*5000*/  BSYNC B1 ;  /* 0x0000000000017941 */ /* 0x000fea0003800000 */
.L_x_106:
        /* <DEDUP_REMOVED lines=12> */
.L_x_109:
[----:B------:R-:W-:Y:S05]  /*50d0*/  BSYNC B1 ;  /* 0x0000000000017941 */ /* 0x000fea0003800000 */
.L_x_108:
        /* <DEDUP_REMOVED lines=12> */
.L_x_111:
[----:B------:R-:W-:Y:S05]  /*51a0*/  BSYNC B1 ;  /* 0x0000000000017941 */ /* 0x000fea0003800000 */
.L_x_110:
        /* <DEDUP_REMOVED lines=12> */
.L_x_113:
[----:B------:R-:W-:Y:S05]  /*5270*/  BSYNC B1 ;  /* 0x0000000000017941 */ /* 0x000fea0003800000 */
.L_x_112:
        /* <DEDUP_REMOVED lines=12> */
.L_x_115:
[----:B------:R-:W-:Y:S05]  /*5340*/  BSYNC B1 ;  /* 0x0000000000017941 */ /* 0x000fea0003800000 */
.L_x_114:
        /* <DEDUP_REMOVED lines=12> */
.L_x_117:
[----:B------:R-:W-:Y:S05]  /*5410*/  BSYNC B1 ;  /* 0x0000000000017941 */ /* 0x000fea0003800000 */
.L_x_116:
        /* <DEDUP_REMOVED lines=12> */
.L_x_119:
[----:B------:R-:W-:Y:S05]  /*54e0*/  BSYNC B1 ;  /* 0x0000000000017941 */ /* 0x000fea0003800000 */
.L_x_118:
        /* <DEDUP_REMOVED lines=12> */
.L_x_121:
[----:B------:R-:W-:Y:S05]  /*55b0*/  BSYNC B1 ;  /* 0x0000000000017941 */ /* 0x000fea0003800000 */
.L_x_120:
        /* <DEDUP_REMOVED lines=12> */
.L_x_123:
[----:B------:R-:W-:Y:S05]  /*5680*/  BSYNC B1 ;  /* 0x0000000000017941 */ /* 0x000fea0003800000 */
.L_x_122:
        /* <DEDUP_REMOVED lines=12> */
.L_x_125:
[----:B------:R-:W-:Y:S05]  /*5750*/  BSYNC B1 ;  /* 0x0000000000017941 */ /* 0x000fea0003800000 */
.L_x_124:
        /* <DEDUP_REMOVED lines=12> */
.L_x_127:
[----:B------:R-:W-:Y:S05]  /*5820*/  BSYNC B1 ;  /* 0x0000000000017941 */ /* 0x000fea0003800000 */
.L_x_126:
        /* <DEDUP_REMOVED lines=12> */
.L_x_129:
[----:B------:R-:W-:Y:S05]  /*58f0*/  BSYNC B1 ;  /* 0x0000000000017941 */ /* 0x000fea0003800000 */
.L_x_128:
        /* <DEDUP_REMOVED lines=12> */
.L_x_131:
[----:B------:R-:W-:Y:S05]  /*59c0*/  BSYNC B1 ;  /* 0x0000000000017941 */ /* 0x000fea0003800000 */
.L_x_130:
        /* <DEDUP_REMOVED lines=12> */
.L_x_133:
[----:B------:R-:W-:Y:S05]  /*5a90*/  BSYNC B1 ;  /* 0x0000000000017941 */ /* 0x000fea0003800000 */
.L_x_132:
        /* <DEDUP_REMOVED lines=12> */
.L_x_135:
[----:B------:R-:W-:Y:S05]  /*5b60*/  BSYNC B1 ;  /* 0x0000000000017941 */ /* 0x000fea0003800000 */
.L_x_134:
        /* <DEDUP_REMOVED lines=12> */
.L_x_137:
[----:B------:R-:W-:Y:S05]  /*5c30*/  BSYNC B1 ;  /* 0x0000000000017941 */ /* 0x000fea0003800000 */
.L_x_136:
        /* <DEDUP_REMOVED lines=12> */
.L_x_139:
[----:B------:R-:W-:Y:S05]  /*5d00*/  BSYNC B1 ;  /* 0x0000000000017941 */ /* 0x000fea0003800000 */
.L_x_138:
        /* <DEDUP_REMOVED lines=12> */
.L_x_141:
[----:B------:R-:W-:Y:S05]  /*5dd0*/  BSYNC B1 ;  /* 0x0000000000017941 */ /* 0x000fea0003800000 */
.L_x_140:
        /* <DEDUP_REMOVED lines=12> */
.L_x_143:
[----:B------:R-:W-:Y:S05]  /*5ea0*/  BSYNC B1 ;  /* 0x0000000000017941 */ /* 0x000fea0003800000 */
.L_x_142:
        /* <DEDUP_REMOVED lines=12> */
.L_x_145:
[----:B------:R-:W-:Y:S05]  /*5f70*/  BSYNC B1 ;  /* 0x0000000000017941 */ /* 0x000fea0003800000 */
.L_x_144:
        /* <DEDUP_REMOVED lines=12> */
.L_x_147:
[----:B------:R-:W-:Y:S05]  /*6040*/  BSYNC B1 ;  /* 0x0000000000017941 */ /* 0x000fea0003800000 */
.L_x_146:
        /* <DEDUP_REMOVED lines=12> */
.L_x_149:
[----:B------:R-:W-:Y:S05]  /*6110*/  BSYNC B1 ;  /* 0x0000000000017941 */ /* 0x000fea0003800000 */
.L_x_148:
        /* <DEDUP_REMOVED lines=12> */
.L_x_151:
[----:B------:R-:W-:Y:S05]  /*61e0*/  BSYNC B1 ;  /* 0x0000000000017941 */ /* 0x000fea0003800000 */
.L_x_150:
        /* <DEDUP_REMOVED lines=12> */
.L_x_153:
[----:B------:R-:W-:Y:S05]  /*62b0*/  BSYNC B1 ;  /* 0x0000000000017941 */ /* 0x000fea0003800000 */
.L_x_152:
        /* <DEDUP_REMOVED lines=12> */
.L_x_155:
[----:B------:R-:W-:Y:S05]  /*6380*/  BSYNC B1 ;  /* 0x0000000000017941 */ /* 0x000fea0003800000 */
.L_x_154:
        /* <DEDUP_REMOVED lines=12> */
.L_x_157:
[----:B------:R-:W-:Y:S05]  /*6450*/  BSYNC B1 ;  /* 0x0000000000017941 */ /* 0x000fea0003800000 */
.L_x_156:
        /* <DEDUP_REMOVED lines=8> */
[----:B0-----:R-:W-:-:S05]  /*64e0*/  F2FP.SATFINITE.E4M3.F32.PACK_AB_MERGE_C R19, RZ, R20, RZ ;  /* 0x00000014ff13723e */ /* 0x001fca00048070ff */
[----:B------:R0:W-:Y:S01]  /*64f0*/  @!P4 STG.E.U8 desc[UR16][R10.64+0x70], R19 ;  /* 0x000070130a00c986 */ /* 0x0001e2000c101110 */
[----:B------:R-:W-:Y:S05]  /*6500*/  @P3 BRA `(.L_x_159) ;  /* 0x0000000000043947 */ /* 0x000fea0003800000 */
[----:B------:R0:W5:Y:S02]  /*6510*/  LDG.E.U8 R7, desc[UR16][R26.64+0x71] ;  /* 0x000071101a077981 */ /* 0x000164000c1e1100 */
.L_x_159:
[----:B------:R-:W-:Y:S05]  /*6520*/  BSYNC B1 ;  /* 0x0000000000017941 */ /* 0x000fea0003800000 */
.L_x_158:
[----:B-----5:R-:W-:Y:S01]  /*6530*/  LOP3.LUT R7, R7, 0xff, RZ, 0xc0, !PT ;  /* 0x000000ff07077812 */ /* 0x020fe200078ec0ff */
[----:B------:R-:W-:Y:S01]  /*6540*/  BSSY B1, `(.L_x_160) ;  /* 0x000000b000017945 */ /* 0x000fe20003800000 */
[----:B------:R-:W-:Y:S02]  /*6550*/  ISETP.LT.OR P4, PT, R29, 0x79, !P0 ;  /* 0x000000791d00780c */ /* 0x000fe40004781670 */
[----:B------:R-:W-:-:S05]  /*6560*/  F2FP.F16.E4M3.UNPACK_B R7, R7 ;  /* 0x00000007ff07723e */ /* 0x000fca00020006ff */
[----:B------:R-:W-:-:S05]  /*6570*/  HADD2.F32 R20, -RZ, R7.H0_H0 ;  /* 0x20000007ff147230 */ /* 0x000fca0000004100 */
[----:B------:R-:W-:-:S04]  /*6580*/  FMUL R7, R20, R9 ;  /* 0x0000000914077220 */ /* 0x000fc80000400000 */
[----:B------:R-:W-:-:S05]  /*6590*/  FFMA R7, R18, R8, R7 ;  /* 0x0000000812077223 */ /* 0x000fca0000000007 */
[----:B0-----:R-:W-:Y:S02]  /*65a0*/  F2FP.SATFINITE.E4M3.F32.PACK_AB_MERGE_C R19, RZ, R7, RZ ;  /* 0x00000007ff13723e */ /* 0x001fe400048070ff */
[----:B------:R-:W-:-:S03]  /*65b0*/  PRMT R7, RZ, 0x7610, R7 ;  /* 0x00007610ff077816 */ /* 0x000fc60000000007 */
[----:B------:R0:W-:Y:S01]  /*65c0*/  @!P3 STG.E.U8 desc[UR16][R10.64+0x71], R19 ;  /* 0x000071130a00b986 */ /* 0x0001e2000c101110 */
[----:B------:R-:W-:Y:S05]  /*65d0*/  @P4 BRA `(.L_x_161) ;  /* 0x0000000000044947 */ /* 0x000fea0003800000 */
[----:B------:R0:W5:Y:S02]  /*65e0*/  LDG.E.U8 R7, desc[UR16][R24.64+0x78] ;  /* 0x0000781018077981 */ /* 0x000164000c1e1100 */
.L_x_161:
[----:B------:R-:W-:Y:S05]  /*65f0*/  BSYNC B1 ;  /* 0x0000000000017941 */ /* 0x000fea0003800000 */
.L_x_160:
        /* <DEDUP_REMOVED lines=12> */
.L_x_163:
[----:B------:R-:W-:Y:S05]  /*66c0*/  BSYNC B1 ;  /* 0x0000000000017941 */ /* 0x000fea0003800000 */
.L_x_162:
        /* <DEDUP_REMOVED lines=12> */
.L_x_165:
[----:B------:R-:W-:Y:S05]  /*6790*/  BSYNC B1 ;  /* 0x0000000000017941 */ /* 0x000fea0003800000 */
.L_x_164:
[----:B-----5:R-:W-:Y:S01]  /*67a0*/  LOP3.LUT R7, R7, 0xff, RZ, 0xc0, !PT ;  /* 0x000000ff07077812 */ /* 0x020fe200078ec0ff */
[----:B------:R-:W-:Y:S01]  /*67b0*/  BSSY B1, `(.L_x_166) ;  /* 0x000000b000017945 */ /* 0x000fe20003800000 */
[----:B------:R-:W-:Y:S02]  /*67c0*/  ISETP.LT.OR P1, PT, R29, 0x7a, !P1 ;  /* 0x0000007a1d00780c */ /* 0x000fe40004f21670 */
[----:B------:R-:W-:-:S05]  /*67d0*/  F2FP.F16.E4M3.UNPACK_B R7, R7 ;  /* 0x00000007ff07723e */ /* 0x000fca00020006ff */
[----:B01----:R-:W-:Y:S01]  /*67e0*/  HADD2.F32 R12, -RZ, R7.H0_H0 ;  /* 0x20000007ff0c7230 */ /* 0x003fe20000004100 */
[----:B------:R-:W-:-:S04]  /*67f0*/  PRMT R7, RZ, 0x7610, R7 ;  /* 0x00007610ff077816 */ /* 0x000fc80000000007 */
[----:B------:R-:W-:-:S04]  /*6800*/  FMUL R12, R12, R9 ;  /* 0x000000090c0c7220 */ /* 0x000fc80000400000 */
[----:B------:R-:W-:-:S05]  /*6810*/  FFMA R12, R17, R8, R12 ;  /* 0x00000008110c7223 */ /* 0x000fca000000000c */
[----:B------:R-:W-:-:S05]  /*6820*/  F2FP.SATFINITE.E4M3.F32.PACK_AB_MERGE_C R13, RZ, R12, RZ ;  /* 0x0000000cff0d723e */ /* 0x000fca00048070ff */
[----:B------:R0:W-:Y:S01]  /*6830*/  @!P3 STG.E.U8 desc[UR16][R10.64+0x78], R13 ;  /* 0x0000780d0a00b986 */ /* 0x0001e2000c101110 */
[----:B------:R-:W-:Y:S05]  /*6840*/  @P1 BRA `(.L_x_167) ;  /* 0x0000000000041947 */ /* 0x000fea0003800000 */
[----:B------:R1:W5:Y:S02]  /*6850*/  LDG.E.U8 R7, desc[UR16][R26.64+0x79] ;  /* 0x000079101a077981 */ /* 0x000364000c1e1100 */
.L_x_167:
[----:B------:R-:W-:Y:S05]  /*6860*/  BSYNC B1 ;  /* 0x0000000000017941 */ /* 0x000fea0003800000 */
.L_x_166:
[----:B------:R-:W-:Y:S05]  /*6870*/  @P1 BRA `(.L_x_168) ;  /* 0x0000001000281947 */ /* 0x000fea0003800000 */
[----:B-----5:R-:W-:-:S04]  /*6880*/  LOP3.LUT R7, R7, 0xff, RZ, 0xc0, !PT ;  /* 0x000000ff07077812 */ /* 0x020fc800078ec0ff */
[----:B------:R-:W-:-:S05]  /*6890*/  F2FP.F16.E4M3.UNPACK_B R7, R7 ;  /* 0x00000007ff07723e */ /* 0x000fca00020006ff */
[----:B------:R-:W-:-:S05]  /*68a0*/  HADD2.F32 R12, -RZ, R7.H0_H0 ;  /* 0x20000007ff0c7230 */ /* 0x000fca0000004100 */
[----:B------:R-:W-:-:S04]  /*68b0*/  FMUL R7, R12, R9 ;  /* 0x000000090c077220 */ /* 0x000fc80000400000 */
[----:B------:R-:W-:-:S05]  /*68c0*/  FFMA R7, R16, R8, R7 ;  /* 0x0000000810077223 */ /* 0x000fca0000000007 */
[----:B------:R-:W-:-:S05]  /*68d0*/  F2FP.SATFINITE.E4M3.F32.PACK_AB_MERGE_C R7, RZ, R7, RZ ;  /* 0x00000007ff07723e */ /* 0x000fca00048070ff */
[----:B------:R0:W-:Y:S01]  /*68e0*/  STG.E.U8 desc[UR16][R10.64+0x79], R7 ;  /* 0x000079070a007986 */ /* 0x0001e2000c101110 */
[----:B------:R-:W-:Y:S05]  /*68f0*/  BRA `(.L_x_168) ;  /* 0x0000001000087947 */ /* 0x000fea0003800000 */
.L_x_39:
[----:B------:R-:W-:Y:S01]  /*6900*/  ISETP.GE.AND P1, PT, R36, 0x1, PT ;  /* 0x000000012400780c */ /* 0x000fe20003f26270 */
[-C--:B--2---:R-:W-:Y:S01]  /*6910*/  FMUL R143, R143, R8.reuse ;  /* 0x000000088f8f7220 */ /* 0x084fe20000400000 */
[-C--:B------:R-:W-:Y:S01]  /*6920*/  FMUL R138, R138, R8.reuse ;  /* 0x000000088a8a7220 */ /* 0x080fe20000400000 */
[----:B------:R-:W-:Y:S01]  /*6930*/  ISETP.GE.AND P0, PT, R36, 0x9, PT ;  /* 0x000000092400780c */ /* 0x000fe20003f06270 */
[-C--:B------:R-:W-:Y:S01]  /*6940*/  FMUL R141, R141, R8.reuse ;  /* 0x000000088d8d7220 */ /* 0x080fe20000400000 */
[C---:B------:R-:W-:Y:S01]  /*6950*/  ISETP.LT.OR P4, PT, R29.reuse, 0x1, !P1 ;  /* 0x000000011d00780c */ /* 0x040fe20004f81670 */
[-C--:B------:R-:W-:Y:S01]  /*6960*/  FMUL R136, R136, R8.reuse ;  /* 0x0000000888887220 */ /* 0x080fe20000400000 */
[----:B------:R-:W-:Y:S01]  /*6970*/  ISETP.LT.OR P5, PT, R29, 0x2, !P1 ;  /* 0x000000021d00780c */ /* 0x000fe20004fa1670 */
[-C--:B------:R-:W-:Y:S01]  /*6980*/  FMUL R139, R139, R8.reuse ;  /* 0x000000088b8b7220 */ /* 0x080fe20000400000 */
[----:B------:R-:W-:Y:S01]  /*6990*/  F2FP.SATFINITE.E4M3.F32.PACK_AB_MERGE_C R143, RZ, R143, RZ ;  /* 0x0000008fff8f723e */ /* 0x000fe200048070ff */
[----:B------:R-:W-:Y:S01]  /*69a0*/  FMUL R134, R134, R8 ;  /* 0x0000000886867220 */ /* 0x000fe20000400000 */
[----:B------:R-:W-:Y:S01]  /*69b0*/  F2FP.SATFINITE.E4M3.F32.PACK_AB_MERGE_C R7, RZ, R138, RZ ;  /* 0x0000008aff07723e */ /* 0x000fe200048070ff */
[-C--:B------:R-:W-:Y:S01]  /*69c0*/  FMUL R137, R137, R8.reuse ;  /* 0x0000000889897220 */ /* 0x080fe20000400000 */
[C---:B------:R-:W-:Y:S01]  /*69d0*/  ISETP.LT.OR P3, PT, R29.reuse, 0x1, !P0 ;  /* 0x000000011d00780c */ /* 0x040fe20004761670 */
[-C--:B------:R-:W-:Y:S01]  /*69e0*/  FMUL R132, R132, R8.reuse ;  /* 0x0000000884847220 */ /* 0x080fe20000400000 */
[----:B------:R-:W-:Y:S01]  /*69f0*/  ISETP.LT.OR P6, PT, R29, 0xa, !P1 ;  /* 0x0000000a1d00780c */ /* 0x000fe20004fc1670 */
[-C--:B------:R-:W-:Y:S01]  /*6a00*/  FMUL R135, R135, R8.reuse ;  /* 0x0000000887877220 */ /* 0x080fe20000400000 */
[----:B------:R-:W-:Y:S01]  /*6a10*/  F2FP.SATFINITE.E4M3.F32.PACK_AB_MERGE_C R141, RZ, R141, RZ ;  /* 0x0000008dff8d723e */ /* 0x000fe200048070ff */
[----:B------:R-:W-:Y:S01]  /*6a20*/  @!P4 STG.E.U8 desc[UR16][R12.64], R143 ;  /* 0x0000008f0c00c986 */ /* 0x000fe2000c101110 */
[C---:B------:R-:W-:Y:S01]  /*6a30*/  ISETP.LT.OR P4, PT, R29.reuse, 0x2, !P0 ;  /* 0x000000021d00780c */ /* 0x040fe20004781670 */
[----:B------:R-:W-:Y:S01]  /*6a40*/  FMUL R130, R130, R8 ;  /* 0x0000000882827220 */ /* 0x000fe20000400000 */
[----:B------:R-:W-:Y:S01]  /*6a50*/  F2FP.SATFINITE.E4M3.F32.PACK_AB_MERGE_C R25, RZ, R136, RZ ;  /* 0x00000088ff19723e */ /* 0x000fe200048070ff */
[----:B------:R0:W-:Y:S01]  /*6a60*/  @!P5 STG.E.U8 desc[UR16][R12.64+0x1], R7 ;  /* 0x000001070c00d986 */ /* 0x0001e2000c101110 */
[----:B------:R-:W-:Y:S01]  /*6a70*/  ISETP.LT.OR P5, PT, R29, 0x9, !P1 ;  /* 0x000000091d00780c */ /* 0x000fe20004fa1670 */
[-C--:B------:R-:W-:Y:S01]  /*6a80*/  FMUL R133, R133, R8.reuse ;  /* 0x0000000885857220 */ /* 0x080fe20000400000 */
[----:B------:R-:W-:Y:S01]  /*6a90*/  F2FP.SATFINITE.E4M3.F32.PACK_AB_MERGE_C R139, RZ, R139, RZ ;  /* 0x0000008bff8b723e */ /* 0x000fe200048070ff */
[----:B------:R-:W-:Y:S01]  /*6aa0*/  @!P3 STG.E.U8 desc[UR16][R10.64], R141 ;  /* 0x0000008d0a00b986 */ /* 0x000fe2000c101110 */
[----:B------:R-:W-:Y:S01]  /*6ab0*/  ISETP.LT.OR P3, PT, R29, 0x9, !P0 ;  /* 0x000000091d00780c */ /* 0x000fe20004761670 */
[-C--:B------:R-:W-:Y:S01]  /*6ac0*/  FMUL R128, R128, R8.reuse ;  /* 0x0000000880807220 */ /* 0x080fe20000400000 */
[----:B------:R-:W-:Y:S01]  /*6ad0*/  F2FP.SATFINITE.E4M3.F32.PACK_AB_MERGE_C R137, RZ, R137, RZ ;  /* 0x00000089ff89723e */ /* 0x000fe200048070ff */
[-C--:B------:R-:W-:Y:S01]  /*6ae0*/  FMUL R131, R131, R8.reuse ;  /* 0x0000000883837220 */ /* 0x080fe20000400000 */
[----:B------:R-:W-:Y:S01]  /*6af0*/  F2FP.SATFINITE.E4M3.F32.PACK_AB_MERGE_C R135, RZ, R135, RZ ;  /* 0x00000087ff87723e */ /* 0x000fe200048070ff */
[----:B------:R1:W-:Y:S01]  /*6b00*/  @!P4 STG.E.U8 desc[UR16][R10.64+0x1], R25 ;  /* 0x000001190a00c986 */ /* 0x0003e2000c101110 */
[C---:B------:R-:W-:Y:S01]  /*6b10*/  ISETP.LT.OR P4, PT, R29.reuse, 0xa, !P0 ;  /* 0x0000000a1d00780c */ /* 0x040fe20004781670 */
[----:B------:R-:W-:Y:S01]  /*6b20*/  FMUL R126, R126, R8 ;  /* 0x000000087e7e7220 */ /* 0x000fe20000400000 */
[----:B0-----:R-:W-:Y:S01]  /*6b30*/  F2FP.SATFINITE.E4M3.F32.PACK_AB_MERGE_C R7, RZ, R134, RZ ;  /* 0x00000086ff07723e */ /* 0x001fe200048070ff */
[----:B------:R-:W-:Y:S01]  /*6b40*/  @!P5 STG.E.U8 desc[UR16][R12.64+0x8], R139 ;  /* 0x0000088b0c00d986 */ /* 0x000fe2000c101110 */
[----:B------:R-:W-:Y:S01]  /*6b50*/  ISETP.LT.OR P5, PT, R29, 0x11, !P1 ;  /* 0x000000111d00780c */ /* 0x000fe20004fa1670 */
[-C--:B------:R-:W-:Y:S01]  /*6b60*/  FMUL R129, R129, R8.reuse ;  /* 0x0000000881817220 */ /* 0x080fe20000400000 */
[----:B------:R-:W-:Y:S01]  /*6b70*/  F2FP.SATFINITE.E4M3.F32.PACK_AB_MERGE_C R133, RZ, R133, RZ ;  /* 0x00000085ff85723e */ /* 0x000fe200048070ff */
[----:B------:R0:W-:Y:S01]  /*6b80*/  @!P6 STG.E.U8 desc[UR16][R12.64+0x9], R7 ;  /* 0x000009070c00e986 */ /* 0x0001e2000c101110 */
[----:B------:R-:W-:Y:S01]  /*6b90*/  ISETP.LT.OR P6, PT, R29, 0x12, !P1 ;  /* 0x000000121d00780c */ /* 0x000fe20004fc1670 */
[----:B------:R-:W-:Y:S01]  /*6ba0*/  FMUL R124, R124, R8 ;  /* 0x000000087c7c7220 */ /* 0x000fe20000400000 */
[----:B------:R-:W-:Y:S01]  /*6bb0*/  F2FP.SATFINITE.E4M3.F32.PACK_AB_MERGE_C R131, RZ, R131, RZ ;  /* 0x00000083ff83723e */ /* 0x000fe200048070ff */
[----:B------:R-:W-:Y:S01]  /*6bc0*/  @!P3 STG.E.U8 desc[UR16][R10.64+0x8], R137 ;  /* 0x000008890a00b986 */ /* 0x000fe2000c101110 */
[----:B-1----:R-:W-:Y:S01]  /*6bd0*/  F2FP.SATFINITE.E4M3.F32.PACK_AB_MERGE_C R25, RZ, R132, RZ ;  /* 0x00000084ff19723e */ /* 0x002fe200048070ff */
[-C--:B------:R-:W-:Y:S01]  /*6be0*/  FMUL R127, R127, R8.reuse ;  /* 0x000000087f7f7220 */ /* 0x080fe20000400000 */
[C---:B------:R-:W-:Y:S01]  /*6bf0*/  ISETP.LT.OR P3, PT, R29.reuse, 0x11, !P0 ;  /* 0x000000111d00780c */ /* 0x040fe20004761670 */
[-C--:B------:R-:W-:Y:S01]  /*6c00*/  FMUL R122, R122, R8.reuse ;  /* 0x000000087a7a7220 */ /* 0x080fe20000400000 */
[----:B------:R-:W-:Y:S01]  /*6c10*/  F2FP.SATFINITE.E4M3.F32.PACK_AB_MERGE_C R129, RZ, R129, RZ ;  /* 0x00000081ff81723e */ /* 0x000fe200048070ff */
[----:B------:R1:W-:Y:S01]  /*6c20*/  @!P4 STG.E.U8 desc[UR16][R10.64+0x9], R25 ;  /* 0x000009190a00c986 */ /* 0x0003e2000c101110 */
[----:B------:R-:W-:Y:S01]  /*6c30*/  ISETP.LT.OR P4, PT, R29, 0x12, !P0 ;  /* 0x000000121d00780c */ /* 0x000fe20004781670 */
[----:B------:R-:W-:Y:S01]  /*6c40*/  FMUL R125, R125, R8 ;  /* 0x000000087d7d7220 */ /* 0x000fe20000400000 */
[----:B0-----:R-:W-:Y:S01]  /*6c50*/  F2FP.SATFINITE.E4M3.F32.PACK_AB_MERGE_C R7, RZ, R130, RZ ;  /* 0x00000082ff07723e */ /* 0x001fe200048070ff */
[----:B------:R-:W-:Y:S01]  /*6c60*/  @!P5 STG.E.U8 desc[UR16][R12.64+0x10], R135 ;  /* 0x000010870c00d986 */ /* 0x000fe2000c101110 */
[C---:B------:R-:W-:Y:S01]  /*6c70*/  ISETP.LT.OR P5, PT, R29.reuse, 0x19, !P1 ;  /* 0x000000191d00780c */ /* 0x040fe20004fa1670 */
[-C--:B------:R-:W-:Y:S01]  /*6c80*/  FMUL R120, R120, R8.reuse ;  /* 0x0000000878787220 */ /* 0x080fe20000400000 */
[----:B------:R-:W-:Y:S01]  /*6c90*/  F2FP.SATFINITE.E4M3.F32.PACK_AB_MERGE_C R127, RZ, R127, RZ ;  /* 0x0000007fff7f723e */ /* 0x000fe200048070ff */
[----:B------:R0:W-:Y:S01]  /*6ca0*/  @!P6 STG.E.U8 desc[UR16][R12.64+0x11], R7 ;  /* 0x000011070c00e986 */ /* 0x0001e2000c101110 */
[----:B------:R-:W-:Y:S01]  /*6cb0*/  ISETP.LT.OR P6, PT, R29, 0x1a, !P1 ;  /* 0x0000001a1d00780c */ /* 0x000fe20004fc1670 */
[-C--:B------:R-:W-:Y:S01]  /*6cc0*/  FMUL R123, R123, R8.reuse ;  /* 0x000000087b7b7220 */ /* 0x080fe20000400000 */
[----:B------:R-:W-:Y:S01]  /*6cd0*/  FMUL R118, R118, R8 ;  /* 0x0000000876767220 */ /* 0x000fe20000400000 */
[----:B-1----:R-:W-:Y:S01]  /*6ce0*/  F2FP.SATFINITE.E4M3.F32.PACK_AB_MERGE_C R25, RZ, R128, RZ ;  /* 0x00000080ff19723e */ /* 0x002fe200048070ff */
[----:B------:R-:W-:Y:S01]  /*6cf0*/  @!P3 STG.E.U8 desc[UR16][R10.64+0x10], R133 ;  /* 0x000010850a00b986 */ /* 0x000fe2000c101110 */
[----:B------:R-:W-:Y:S01]  /*6d00*/  ISETP.LT.OR P3, PT, R29, 0x19, !P0 ;  /* 0x000000191d00780c */ /* 0x000fe20004761670 */
        /* <DEDUP_REMOVED lines=35> */
[----:B------:R-:W-:Y:S01]  /*6f40*/  ISETP.LT.OR P3, PT, R29, 0x29, !P0 ;  /* 0x000000291d00780c */ /* 0x000fe20004761670 */
[-C--:B------:R-:W-:Y:S01]  /*6f50*/  FMUL R111, R111, R8.reuse ;  /* 0x000000086f6f7220 */ /* 0x080fe20000400000 */
[-C--:B------:R-:W-:Y:S01]  /*6f60*/  FMUL R106, R106, R8.reuse ;  /* 0x000000086a6a7220 */ /* 0x080fe20000400000 */
        /* <DEDUP_REMOVED lines=104> */
[----:B------:R-:W-:-:S02]  /*75f0*/  ISETP.LT.OR P3, PT, R29, 0x59, !P0 ;  /* 0x000000591d00780c */ /* 0x000fc40004761670 */
[----:B------:R-:W-:Y:S01]  /*7600*/  F2FP.SATFINITE.E4M3.F32.PACK_AB_MERGE_C R21, RZ, R21, RZ ;  /* 0x00000015ff15723e */ /* 0x000fe200048070ff */
[----:B------:R1:W-:Y:S01]  /*7610*/  @!P4 STG.E.U8 desc[UR16][R10.64+0x51], R25 ;  /* 0x000051190a00c986 */ /* 0x0003e2000c101110 */
[C---:B------:R-:W-:Y:S02]  /*7620*/  ISETP.LT.OR P4, PT, R29.reuse, 0x5a, !P0 ;  /* 0x0000005a1d00780c */ /* 0x040fe40004781670 */
[----:B0-----:R-:W-:Y:S01]  /*7630*/  F2FP.SATFINITE.E4M3.F32.PACK_AB_MERGE_C R7, RZ, R94, RZ ;  /* 0x0000005eff07723e */ /* 0x001fe200048070ff */
[----:B------:R-:W-:Y:S01]  /*7640*/  @!P5 STG.E.U8 desc[UR16][R12.64+0x58], R99 ;  /* 0x000058630c00d986 */ /* 0x000fe2000c101110 */
[C---:B------:R-:W-:Y:S02]  /*7650*/  ISETP.LT.OR P5, PT, R29.reuse, 0x61, !P1 ;  /* 0x000000611d00780c */ /* 0x040fe40004fa1670 */
[----:B------:R-:W-:Y:S01]  /*7660*/  F2FP.SATFINITE.E4M3.F32.PACK_AB_MERGE_C R15, RZ, R15, RZ ;  /* 0x0000000fff0f723e */ /* 0x000fe200048070ff */
[----:B------:R0:W-:Y:S01]  /*7670*/  @!P6 STG.E.U8 desc[UR16][R12.64+0x59], R7 ;  /* 0x000059070c00e986 */ /* 0x0001e2000c101110 */
[----:B------:R-:W-:-:S02]  /*7680*/  ISETP.LT.OR P6, PT, R29, 0x62, !P1 ;  /* 0x000000621d00780c */ /* 0x000fc40004fc1670 */
[----:B------:R-:W-:Y:S01]  /*7690*/  F2FP.SATFINITE.E4M3.F32.PACK_AB_MERGE_C R17, RZ, R17, RZ ;  /* 0x00000011ff11723e */ /* 0x000fe200048070ff */
[----:B------:R-:W-:Y:S01]  /*76a0*/  @!P3 STG.E.U8 desc[UR16][R10.64+0x58], R97 ;  /* 0x000058610a00b986 */ /* 0x000fe2000c101110 */
[----:B-1----:R-:W-:Y:S02]  /*76b0*/  F2FP.SATFINITE.E4M3.F32.PACK_AB_MERGE_C R25, RZ, R92, RZ ;  /* 0x0000005cff19723e */ /* 0x002fe400048070ff */
[----:B------:R-:W-:-:S03]  /*76c0*/  ISETP.LT.OR P3, PT, R29, 0x61, !P0 ;  /* 0x000000611d00780c */ /* 0x000fc60004761670 */
[----:B------:R1:W-:Y:S01]  /*76d0*/  @!P4 STG.E.U8 desc[UR16][R10.64+0x59], R25 ;  /* 0x000059190a00c986 */ /* 0x0003e2000c101110 */
[C---:B------:R-:W-:Y:S02]  /*76e0*/  ISETP.LT.OR P4, PT, R29.reuse, 0x62, !P0 ;  /* 0x000000621d00780c */ /* 0x040fe40004781670 */
[----:B0-----:R-:W-:Y:S01]  /*76f0*/  F2FP.SATFINITE.E4M3.F32.PACK_AB_MERGE_C R7, RZ, R90, RZ ;  /* 0x0000005aff07723e */ /* 0x001fe200048070ff */
[----:B------:R-:W-:Y:S01]  /*7700*/  @!P5 STG.E.U8 desc[UR16][R12.64+0x60], R93 ;  /* 0x0000605d0c00d986 */ /* 0x000fe2000c101110 */
[----:B------:R-:W-:-:S03]  /*7710*/  ISETP.LT.OR P5, PT, R29, 0x69, !P1 ;  /* 0x000000691d00780c */ /* 0x000fc60004fa1670 */
[----:B------:R0:W-:Y:S01]  /*7720*/  @!P6 STG.E.U8 desc[UR16][R12.64+0x61], R7 ;  /* 0x000061070c00e986 */ /* 0x0001e2000c101110 */
[C---:B------:R-:W-:Y:S02]  /*7730*/  ISETP.LT.OR P6, PT, R29.reuse, 0x6a, !P1 ;  /* 0x0000006a1d00780c */ /* 0x040fe40004fc1670 */
[----:B-1----:R-:W-:Y:S01]  /*7740*/  F2FP.SATFINITE.E4M3.F32.PACK_AB_MERGE_C R25, RZ, R88, RZ ;  /* 0x00000058ff19723e */ /* 0x002fe200048070ff */
[----:B------:R-:W-:Y:S01]  /*7750*/  @!P3 STG.E.U8 desc[UR16][R10.64+0x60], R95 ;  /* 0x0000605f0a00b986 */ /* 0x000fe2000c101110 */
        /* <DEDUP_REMOVED lines=11> */
[----:B------:R-:W-:Y:S01]  /*7810*/  @!P4 STG.E.U8 desc[UR16][R10.64+0x69], R25 ;  /* 0x000069190a00c986 */ /* 0x000fe2000c101110 */
[C---:B------:R-:W-:Y:S02]  /*7820*/  ISETP.LT.OR P4, PT, R29.reuse, 0x79, !P1 ;  /* 0x000000791d00780c */ /* 0x040fe40004f81670 */
[C---:B------:R-:W-:Y:S01]  /*7830*/  ISETP.LT.OR P1, PT, R29.reuse, 0x7a, !P1 ;  /* 0x0000007a1d00780c */ /* 0x040fe20004f21670 */
[----:B------:R1:W-:Y:S01]  /*7840*/  @!P5 STG.E.U8 desc[UR16][R12.64+0x70], R23 ;  /* 0x000070170c00d986 */ /* 0x0003e2000c101110 */
[C---:B------:R-:W-:Y:S02]  /*7850*/  ISETP.LT.OR P5, PT, R29.reuse, 0x72, !P0 ;  /* 0x000000721d00780c */ /* 0x040fe400047a1670 */
[----:B0-----:R-:W-:Y:S01]  /*7860*/  F2FP.SATFINITE.E4M3.F32.PACK_AB_MERGE_C R7, RZ, R18, RZ ;  /* 0x00000012ff07723e */ /* 0x001fe200048070ff */
[----:B------:R0:W-:Y:S01]  /*7870*/  @!P6 STG.E.U8 desc[UR16][R12.64+0x71], R19 ;  /* 0x000071130c00e986 */ /* 0x0001e2000c101110 */
[C---:B------:R-:W-:Y:S02]  /*7880*/  ISETP.LT.OR P6, PT, R29.reuse, 0x79, !P0 ;  /* 0x000000791d00780c */ /* 0x040fe400047c1670 */
[----:B------:R-:W-:Y:S01]  /*7890*/  ISETP.LT.OR P0, PT, R29, 0x7a, !P0 ;  /* 0x0000007a1d00780c */ /* 0x000fe20004701670 */
[----:B------:R2:W-:Y:S01]  /*78a0*/  @!P3 STG.E.U8 desc[UR16][R10.64+0x70], R21 ;  /* 0x000070150a00b986 */ /* 0x0005e2000c101110 */
[----:B-1----:R-:W-:-:S05]  /*78b0*/  F2FP.SATFINITE.E4M3.F32.PACK_AB_MERGE_C R23, RZ, R16, RZ ;  /* 0x00000010ff17723e */ /* 0x002fca00048070ff */
[----:B------:R2:W-:Y:S01]  /*78c0*/  @!P5 STG.E.U8 desc[UR16][R10.64+0x71], R7 ;  /* 0x000071070a00d986 */ /* 0x0005e2000c101110 */
[----:B0-----:R-:W-:-:S03]  /*78d0*/  F2FP.SATFINITE.E4M3.F32.PACK_AB_MERGE_C R19, RZ, R14, RZ ;  /* 0x0000000eff13723e */ /* 0x001fc600048070ff */
[----:B------:R2:W-:Y:S04]  /*78e0*/  @!P4 STG.E.U8 desc[UR16][R12.64+0x78], R15 ;  /* 0x0000780f0c00c986 */ /* 0x0005e8000c101110 */
[----:B------:R2:W-:Y:S04]  /*78f0*/  @!P1 STG.E.U8 desc[UR16][R12.64+0x79], R19 ;  /* 0x000079130c009986 */ /* 0x0005e8000c101110 */
[----:B------:R2:W-:Y:S04]  /*7900*/  @!P6 STG.E.U8 desc[UR16][R10.64+0x78], R17 ;  /* 0x000078110a00e986 */ /* 0x0005e8000c101110 */
[----:B------:R2:W-:Y:S02]  /*7910*/  @!P0 STG.E.U8 desc[UR16][R10.64+0x79], R23 ;  /* 0x000079170a008986 */ /* 0x0005e4000c101110 */
.L_x_168:
[----:B------:R-:W-:Y:S05]  /*7920*/  BSYNC B0 ;  /* 0x0000000000007941 */ /* 0x000fea0003800000 */
.L_x_38:
[----:B------:R-:W-:Y:S01]  /*7930*/  ULDC UR6, c[0x0][0xc] ;  /* 0x0000030000067ab9 */ /* 0x000fe20000000800 */
[----:B------:R-:W-:Y:S01]  /*7940*/  ULDC UR7, c[0x0][0x10] ;  /* 0x0000040000077ab9 */ /* 0x000fe20000000800 */
[----:B0-2--5:R-:W0:Y:S01]  /*7950*/  LDC R7, c[0x0][0x14] ;  /* 0x00000500ff077b82 */ /* 0x025e220000000800 */
[----:B------:R-:W-:Y:S01]  /*7960*/  UIMAD.WIDE.U32 UR6, UR6, UR7, URZ ;  /* 0x00000007060672a5 */ /* 0x000fe2000f8e003f */
[----:B----4-:R-:W-:Y:S01]  /*7970*/  PRMT R10, RZ, 0x7610, R10 ;  /* 0x00007610ff0a7816 */ /* 0x010fe2000000000a */
[----:B------:R-:W-:-:S04]  /*7980*/  IMAD.MOV.U32 R11, RZ, RZ, -0x1 ;  /* 0xffffffffff0b7424 */ /* 0x000fc800078e00ff */
[----:B0-----:R-:W-:-:S04]  /*7990*/  IMAD.WIDE.U32 R2, R7, UR6, R2 ;  /* 0x0000000607027c25 */ /* 0x001fc8000f8e0002 */
[----:B------:R-:W-:Y:S01]  /*79a0*/  IMAD R7, R7, UR7, RZ ;  /* 0x0000000707077c24 */ /* 0x000fe2000f8e02ff */
[----:B------:R-:W-:Y:S02]  /*79b0*/  ULDC.64 UR6, c[0x0][0x650] ;  /* 0x0001940000067ab9 */ /* 0x000fe40000000a00 */
[----:B------:R-:W-:Y:S01]  /*79c0*/  ISETP.GE.U32.AND P0, PT, R2, UR6, PT ;  /* 0x0000000602007c0c */ /* 0x000fe2000bf06070 */
[----:B------:R-:W-:Y:S02]  /*79d0*/  IMAD.IADD R3, R3, 0x1, R7 ;  /* 0x0000000103037824 */ /* 0x000fe400078e0207 */
[----:B------:R-:W-:-:S03]  /*79e0*/  IMAD.MOV.U32 R7, RZ, RZ, -0x1 ;  /* 0xffffffffff077424 */ /* 0x000fc600078e00ff */
[----:B------:R-:W-:-:S13]  /*79f0*/  ISETP.GE.U32.AND.EX P0, PT, R3, UR7, PT, P0 ;  /* 0x0000000703007c0c */ /* 0x000fda000bf06100 */
[----:B------:R-:W-:Y:S05]  /*7a00*/  @P0 BRA `(.L_x_169) ;  /* 0x0000000400600947 */ /* 0x000fea0003800000 */
[----:B------:R-:W0:Y:S01]  /*7a10*/  S2R R22, SR_CTAID.X ;  /* 0x0000000000167919 */ /* 0x000e220000002500 */
[----:B------:R-:W2:Y:S01]  /*7a20*/  LDC.64 R16, c[0x0][0x628] ;  /* 0x00018a00ff107b82 */ /* 0x000ea20000000a00 */
[----:B------:R-:W-:Y:S01]  /*7a30*/  ULDC UR6, c[0x0][0x150] ;  /* 0x0000540000067ab9 */ /* 0x000fe20000000800 */
[----:B------:R-:W-:Y:S01]  /*7a40*/  IMAD.MOV.U32 R14, RZ, RZ, R2 ;  /* 0x000000ffff0e7224 */ /* 0x000fe200078e0002 */
[----:B------:R-:W4:Y:S01]  /*7a50*/  S2R R24, SR_CTAID.Y ;  /* 0x0000000000187919 */ /* 0x000f220000002600 */
[----:B------:R-:W-:-:S04]  /*7a60*/  IMAD.MOV.U32 R15, RZ, RZ, R3 ;  /* 0x000000ffff0f7224 */ /* 0x000fc800078e0003 */
[----:B------:R-:W1:Y:S08]  /*7a70*/  LDC R25, c[0x0][0x144] ;  /* 0x00005100ff197b82 */ /* 0x000e700000000800 */
[----:B------:R-:W1:Y:S08]  /*7a80*/  LDC R18, c[0x0][0x630] ;  /* 0x00018c00ff127b82 */ /* 0x000e700000000800 */
[----:B------:R-:W1:Y:S01]  /*7a90*/  LDC.64 R20, c[0x0][0x620] ;  /* 0x00018800ff147b82 */ /* 0x000e620000000a00 */
[----:B--2---:R-:W-:-:S04]  /*7aa0*/  ISETP.NE.U32.AND P0, PT, R16, RZ, PT ;  /* 0x000000ff1000720c */ /* 0x004fc80003f05070 */
[----:B------:R-:W-:Y:S02]  /*7ab0*/  ISETP.NE.AND.EX P0, PT, R17, RZ, PT, P0 ;  /* 0x000000ff1100720c */ /* 0x000fe40003f05300 */
[----:B0-----:R-:W-:-:S05]  /*7ac0*/  I2FP.F32.U32 R7, R22 ;  /* 0x0000001600077245 */ /* 0x001fca0000201000 */
[----:B------:R-:W-:-:S04]  /*7ad0*/  FMUL R7, R7, UR6 ;  /* 0x0000000607077c20 */ /* 0x000fc80008400000 */
[----:B------:R0:W2:Y:S02]  /*7ae0*/  F2I.U32.TRUNC.NTZ R23, R7 ;  /* 0x0000000700177305 */ /* 0x0000a4000020f000 */
[----:B----4-:R-:W-:Y:S05]  /*7af0*/  @!P0 BRA `(.L_x_170) ;  /* 0x0000000000288947 */ /* 0x010fea0003800000 */
[----:B0-----:R-:W0:Y:S02]  /*7b00*/  LDC R7, c[0x0][0x634] ;  /* 0x00018d00ff077b82 */ /* 0x001e240000000800 */
        /* <DEDUP_REMOVED lines=9> */
.L_x_170:
[-CC-:B-1----:R-:W-:Y:S01]  /*7ba0*/  SHF.R.U64 R19, R14, R18.reuse, R15.reuse ;  /* 0x000000120e137219 */ /* 0x182fe2000000120f */
[----:B------:R-:W1:Y:S01]  /*7bb0*/  LDC.64 R30, c[0x0][0x640] ;  /* 0x00019000ff1e7b82 */ /* 0x000e620000000a00 */
[----:B0-----:R-:W-:Y:S01]  /*7bc0*/  SHF.R.U32.HI R7, RZ, R18, R15 ;  /* 0x00000012ff077219 */ /* 0x001fe2000001160f */
[----:B--2---:R-:W-:Y:S01]  /*7bd0*/  IMAD.MOV R23, RZ, RZ, -R23 ;  /* 0x000000ffff177224 */ /* 0x004fe200078e0a17 */
[----:B------:R-:W-:Y:S01]  /*7be0*/  IADD3 R13, P0, RZ, -R19, RZ ;  /* 0x80000013ff0d7210 */ /* 0x000fe20007f1e0ff */
[----:B------:R-:W-:Y:S02]  /*7bf0*/  ULDC UR6, c[0x0][0x154] ;  /* 0x0000550000067ab9 */ /* 0x000fe40000000800 */
[----:B------:R-:W-:Y:S02]  /*7c00*/  IMAD R25, R25, R23, R22 ;  /* 0x0000001719197224 */ /* 0x000fe400078e0216 */
[----:B------:R-:W0:Y:S01]  /*7c10*/  LDC R14, c[0x0][0x618] ;  /* 0x00018600ff0e7b82 */ /* 0x000e220000000800 */
[----:B------:R-:W-:-:S02]  /*7c20*/  IMAD.X R7, RZ, RZ, ~R7, P0 ;  /* 0x000000ffff077224 */ /* 0x000fc400000e0e07 */
[----:B------:R-:W-:-:S04]  /*7c30*/  IMAD.WIDE.U32 R10, R13, R20, R2 ;  /* 0x000000140d0a7225 */ /* 0x000fc800078e0002 */
[----:B------:R-:W-:Y:S01]  /*7c40*/  IMAD R12, R7, R20, RZ ;  /* 0x00000014070c7224 */ /* 0x000fe200078e02ff */
[----:B---3--:R-:W2:Y:S03]  /*7c50*/  LDC R26, c[0x0][0x608] ;  /* 0x00018200ff1a7b82 */ /* 0x008ea60000000800 */
[----:B------:R-:W-:Y:S02]  /*7c60*/  IMAD R7, R13, R21, R12 ;  /* 0x000000150d077224 */ /* 0x000fe400078e020c */
[----:B------:R-:W-:Y:S02]  /*7c70*/  IMAD.MOV.U32 R13, RZ, RZ, 0x1 ;  /* 0x00000001ff0d7424 */ /* 0x000fe400078e00ff */
[----:B------:R-:W-:Y:S01]  /*7c80*/  IMAD.IADD R7, R11, 0x1, R7 ;  /* 0x000000010b077824 */ /* 0x000fe200078e0207 */
[----:B------:R-:W3:Y:S01]  /*7c90*/  LDC R28, c[0x0][0x658] ;  /* 0x00019600ff1c7b82 */ /* 0x000ee20000000800 */
[----:B------:R-:W-:-:S02]  /*7ca0*/  I2FP.F32.U32 R11, R24 ;  /* 0x00000018000b7245 */ /* 0x000fc40000201000 */
[----:B-1----:R-:W-:-:S03]  /*7cb0*/  ISETP.NE.U32.AND P0, PT, R30, RZ, PT ;  /* 0x000000ff1e00720c */ /* 0x002fc60003f05070 */
[----:B------:R-:W-:Y:S01]  /*7cc0*/  FMUL R12, R11, UR6 ;  /* 0x000000060b0c7c20 */ /* 0x000fe20008400000 */
[----:B------:R-:W-:Y:S01]  /*7cd0*/  ISETP.NE.AND.EX P0, PT, R31, RZ, PT, P0 ;  /* 0x000000ff1f00720c */ /* 0x000fe20003f05300 */
[----:B------:R-:W1:Y:S01]  /*7ce0*/  LDC R23, c[0x0][0x148] ;  /* 0x00005200ff177b82 */ /* 0x000e620000000800 */
[-CC-:B0-----:R-:W-:Y:S01]  /*7cf0*/  SHF.R.U64 R18, R10, R14.reuse, R7.reuse ;  /* 0x0000000e0a127219 */ /* 0x181fe20000001207 */
[----:B------:R0:W4:Y:S01]  /*7d00*/  F2I.U32.TRUNC.NTZ R20, R12 ;  /* 0x0000000c00147305 */ /* 0x000122000020f000 */
[----:B------:R-:W-:Y:S01]  /*7d10*/  SHF.R.U32.HI R7, RZ, R14, R7 ;  /* 0x0000000eff077219 */ /* 0x000fe20000011607 */
[----:B------:R-:W-:-:S04]  /*7d20*/  IMAD.MOV.U32 R11, RZ, RZ, -0x1 ;  /* 0xffffffffff0b7424 */ /* 0x000fc800078e00ff */
[----:B------:R-:W0:Y:S01]  /*7d30*/  LDC R22, c[0x0][0x600] ;  /* 0x00018000ff167b82 */ /* 0x000e220000000800 */
[-CC-:B--2---:R-:W-:Y:S02]  /*7d40*/  SHF.R.U64 R16, R18, R26.reuse, R7.reuse ;  /* 0x0000001a12107219 */ /* 0x184fe40000001207 */
[----:B------:R-:W-:-:S05]  /*7d50*/  SHF.R.U32.HI R7, RZ, R26, R7 ;  /* 0x0000001aff077219 */ /* 0x000fca0000011607 */
[----:B------:R-:W2:Y:S01]  /*7d60*/  LDC R29, c[0x0][0x648] ;  /* 0x00019200ff1d7b82 */ /* 0x000ea20000000800 */
[-C--:B---3--:R-:W-:Y:S02]  /*7d70*/  SHF.L.U32 R10, R11, R28.reuse, RZ ;  /* 0x0000001c0b0a7219 */ /* 0x088fe400000006ff */
[--C-:B------:R-:W-:Y:S02]  /*7d80*/  SHF.R.U64 R21, R16, R28, R7.reuse ;  /* 0x0000001c10157219 */ /* 0x100fe40000001207 */
[----:B------:R-:W-:Y:S02]  /*7d90*/  LOP3.LUT R27, RZ, R10, RZ, 0x33, !PT ;  /* 0x0000000aff1b7212 */ /* 0x000fe400078e33ff */
[-C--:B------:R-:W-:Y:S01]  /*7da0*/  SHF.R.U32.HI R11, RZ, R28.reuse, R7 ;  /* 0x0000001cff0b7219 */ /* 0x080fe20000011607 */
[----:B------:R-:W3:Y:S01]  /*7db0*/  LDC R32, c[0x0][0x638] ;  /* 0x00018e00ff207b82 */ /* 0x000ee20000000800 */
[----:B------:R-:W-:Y:S01]  /*7dc0*/  SHF.L.U32 R26, R13, R28, RZ ;  /* 0x0000001c0d1a7219 */ /* 0x000fe200000006ff */
[----:B------:R-:W-:-:S06]  /*7dd0*/  IMAD.MOV.U32 R10, RZ, RZ, R21 ;  /* 0x000000ffff0a7224 */ /* 0x000fcc00078e0015 */
[----:B------:R-:W0:Y:S01]  /*7de0*/  LDC R33, c[0x0][0x610] ;  /* 0x00018400ff217b82 */ /* 0x000e220000000800 */
[----:B----4-:R-:W-:Y:S05]  /*7df0*/  @!P0 BRA `(.L_x_171) ;  /* 0x0000000000288947 */ /* 0x010fea0003800000 */
[----:B------:R-:W4:Y:S02]  /*7e00*/  LDC R10, c[0x0][0x64c] ;  /* 0x00019300ff0a7b82 */ /* 0x000f240000000800 */
[----:B----4-:R-:W-:-:S05]  /*7e10*/  IADD3 R7, P0, R21, R10, RZ ;  /* 0x0000000a15077210 */ /* 0x010fca0007f1e0ff */
[----:B------:R-:W-:-:S04]  /*7e20*/  IMAD.X R17, RZ, RZ, R11, P0 ;  /* 0x000000ffff117224 */ /* 0x000fc800000e060b */
[----:B------:R-:W-:-:S04]  /*7e30*/  IMAD.WIDE.U32 R10, R17, R30, RZ ;  /* 0x0000001e110a7225 */ /* 0x000fc800078e00ff */
[----:B0-----:R-:W-:-:S04]  /*7e40*/  IMAD.WIDE.U32 R12, P0, R7, R31, R10 ;  /* 0x0000001f070c7225 */ /* 0x001fc8000780000a */
[----:B------:R-:W-:-:S04]  /*7e50*/  IMAD.WIDE.U32 R10, R7, R30, RZ ;  /* 0x0000001e070a7225 */ /* 0x000fc800078e00ff */
[----:B------:R-:W-:Y:S01]  /*7e60*/  IMAD.X R15, RZ, RZ, RZ, P0 ;  /* 0x000000ffff0f7224 */ /* 0x000fe200000e06ff */
[----:B------:R-:W-:Y:S01]  /*7e70*/  IADD3 RZ, P0, R11, R12, RZ ;  /* 0x0000000c0bff7210 */ /* 0x000fe20007f1e0ff */
[----:B------:R-:W-:-:S04]  /*7e80*/  IMAD.MOV.U32 R14, RZ, RZ, R13 ;  /* 0x000000ffff0e7224 */ /* 0x000fc800078e000d */
[----:B------:R-:W-:-:S08]  /*7e90*/  IMAD.WIDE.U32.X R10, R17, R31, R14, P0 ;  /* 0x0000001f110a7225 */ /* 0x000fd000000e040e */
.L_x_171:
[----:B--2---:R-:W-:Y:S01]  /*7ea0*/  SHF.R.U64 R7, R10, R29, R11 ;  /* 0x0000001d0a077219 */ /* 0x004fe2000000120b */
[----:B0-----:R-:W-:Y:S01]  /*7eb0*/  VIADD R11, R22, 0xffffffff ;  /* 0xffffffff160b7836 */ /* 0x001fe20000000000 */
[----:B------:R-:W-:Y:S01]  /*7ec0*/  LOP3.LUT R28, R16, R27, RZ, 0xc0, !PT ;  /* 0x0000001b101c7212 */ /* 0x000fe200078ec0ff */
[----:B------:R-:W-:Y:S02]  /*7ed0*/  IMAD.MOV R20, RZ, RZ, -R20 ;  /* 0x000000ffff147224 */ /* 0x000fe400078e0a14 */
[----:B------:R-:W-:Y:S01]  /*7ee0*/  IMAD.MOV R10, RZ, RZ, -R7 ;  /* 0x000000ffff0a7224 */ /* 0x000fe200078e0a07 */
[----:B------:R-:W-:Y:S01]  /*7ef0*/  LOP3.LUT R18, R18, R11, RZ, 0xc0, !PT ;  /* 0x0000000b12127212 */ /* 0x000fe200078ec0ff */
[----:B------:R-:W-:Y:S02]  /*7f00*/  IMAD R28, R26, R7, R28 ;  /* 0x000000071a1c7224 */ /* 0x000fe400078e021c */
[----:B-1----:R-:W-:Y:S02]  /*7f10*/  @P2 IMAD R25, R23, R20, R24 ;  /* 0x0000001417192224 */ /* 0x002fe400078e0218 */
[----:B---3--:R-:W-:-:S02]  /*7f20*/  IMAD R7, R10, R32, R21 ;  /* 0x000000200a077224 */ /* 0x008fc400078e0215 */
[----:B------:R-:W-:Y:S02]  /*7f30*/  IMAD R28, R28, R33, R25 ;  /* 0x000000211c1c7224 */ /* 0x000fe400078e0219 */
[----:B------:R-:W-:Y:S02]  /*7f40*/  IMAD R7, R7, R22, R18 ;  /* 0x0000001607077224 */ /* 0x000fe400078e0212 */
[----:B------:R-:W-:-:S03]  /*7f50*/  IMAD.MOV.U32 R10, RZ, RZ, 0x1 ;  /* 0x00000001ff0a7424 */ /* 0x000fc600078e00ff */
[----:B------:R-:W-:Y:S02]  /*7f60*/  SEL R11, R7, R28, !P2 ;  /* 0x0000001c070b7207 */ /* 0x000fe40005000000 */
[----:B------:R-:W-:Y:S01]  /*7f70*/  SEL R28, R28, R7, !P2 ;  /* 0x000000071c1c7207 */ /* 0x000fe20005000000 */
[----:B------:R-:W-:-:S07]  /*7f80*/  IMAD.MOV.U32 R7, RZ, RZ, R19 ;  /* 0x000000ffff077224 */ /* 0x000fce00078e0013 */
.L_x_169:
[----:B------:R-:W-:Y:S01]  /*7f90*/  LOP3.LUT P0, RZ, R10, 0xff, RZ, 0xc0, !PT ;  /* 0x000000ff0aff7812 */ /* 0x000fe2000780c0ff */
[----:B------:R-:W-:-:S12]  /*7fa0*/  IMAD.MOV.U32 R10, RZ, RZ, R28 ;  /* 0x000000ffff0a7224 */ /* 0x000fd800078e001c */
[----:B------:R-:W-:Y:S05]  /*7fb0*/  @P0 BRA `(.L_x_172) ;  /* 0xffffff9000e00947 */ /* 0x000fea000383ffff */
[----:B------:R-:W-:Y:S05]  /*7fc0*/  EXIT ;  /* 0x000000000000794d */ /* 0x000fea0003800000 */
.L_x_8:
[----:B-1----:R-:W-:Y:S01]  /*7fd0*/  ULDC.64 UR4, c[0x0][0x650] ;  /* 0x0001940000047ab9 */ /* 0x002fe20000000a00 */
        /* <DEDUP_REMOVED lines=25> */
.L_x_174:
[----:B------:R-:W0:Y:S01]  /*8170*/  LDC.64 R28, c[0x0][0x640] ;  /* 0x00019000ff1c7b82 */ /* 0x000e220000000a00 */
[-CC-:B------:R-:W-:Y:S01]  /*8180*/  SHF.R.U64 R21, R16, R6.reuse, R17.reuse ;  /* 0x0000000610157219 */ /* 0x180fe20000001211 */
[----:B------:R-:W-:Y:S01]  /*8190*/  IMAD.MOV.U32 R31, RZ, RZ, 0x1 ;  /* 0x00000001ff1f7424 */ /* 0x000fe200078e00ff */
[----:B------:R-:W-:Y:S02]  /*81a0*/  SHF.R.U32.HI R5, RZ, R6, R17 ;  /* 0x00000006ff057219 */ /* 0x000fe40000011611 */
        /* <DEDUP_REMOVED lines=9> */
[----:B0-----:R-:W-:Y:S01]  /*8240*/  ISETP.NE.U32.AND P0, PT, R28, RZ, PT ;  /* 0x000000ff1c00720c */ /* 0x001fe20003f05070 */
[----:B------:R-:W-:-:S03]  /*8250*/  IMAD.MOV.U32 R11, RZ, RZ, -0x1 ;  /* 0xffffffffff0b7424 */ /* 0x000fc600078e00ff */
[----:B------:R-:W-:Y:S02]  /*8260*/  ISETP.NE.AND.EX P0, PT, R29, RZ, PT, P0 ;  /* 0x000000ff1d00720c */ /* 0x000fe40003f05300 */
[----:B------:R-:W0:Y:S01]  /*8270*/  LDC R24, c[0x0][0x600] ;  /* 0x00018000ff187b82 */ /* 0x000e220000000800 */
[-CC-:B-1----:R-:W-:Y:S02]  /*8280*/  SHF.R.U64 R18, R10, R14.reuse, R5.reuse ;  /* 0x0000000e0a127219 */ /* 0x182fe40000001205 */
[----:B------:R-:W-:-:S05]  /*8290*/  SHF.R.U32.HI R5, RZ, R14, R5 ;  /* 0x0000000eff057219 */ /* 0x000fca0000011605 */
        /* <DEDUP_REMOVED lines=21> */
.L_x_175:
[----:B-1----:R-:W-:Y:S01]  /*83f0*/  SHF.R.U64 R6, R10, R25, R11 ;  /* 0x000000190a067219 */ /* 0x002fe2000000120b */
[----:B0-----:R-:W-:Y:S01]  /*8400*/  VIADD R11, R24, 0xffffffff ;  /* 0xffffffff180b7836 */ /* 0x001fe20000000000 */
[----:B------:R-:W-:Y:S01]  /*8410*/  SHF.L.U32 R9, R31, R26, RZ ;  /* 0x0000001a1f097219 */ /* 0x000fe200000006ff */
[----:B------:R-:W-:Y:S01]  /*8420*/  @P2 IMAD R12, R13, R20, R8 ;  /* 0x000000140d0c2224 */ /* 0x000fe200078e0208 */
[----:B------:R-:W-:Y:S01]  /*8430*/  LOP3.LUT R5, R22, R33, RZ, 0xc0, !PT ;  /* 0x0000002116057212 */ /* 0x000fe200078ec0ff */
[----:B------:R-:W-:Y:S01]  /*8440*/  IMAD.MOV R10, RZ, RZ, -R6 ;  /* 0x000000ffff0a7224 */ /* 0x000fe200078e0a06 */
[----:B------:R-:W-:Y:S01]  /*8450*/  LOP3.LUT R18, R18, R11, RZ, 0xc0, !PT ;  /* 0x0000000b12127212 */ /* 0x000fe200078ec0ff */
[----:B------:R-:W-:Y:S02]  /*8460*/  IMAD.MOV.U32 R8, RZ, RZ, 0x1 ;  /* 0x00000001ff087424 */ /* 0x000fe400078e00ff */
[----:B------:R-:W-:Y:S02]  /*8470*/  IMAD R9, R9, R6, R5 ;  /* 0x0000000609097224 */ /* 0x000fe400078e0205 */
[----:B--2---:R-:W-:-:S02]  /*8480*/  IMAD R5, R10, R27, R23 ;  /* 0x0000001b0a057224 */ /* 0x004fc400078e0217 */
[----:B---3--:R-:W-:Y:S02]  /*8490*/  IMAD R6, R9, R30, R12 ;  /* 0x0000001e09067224 */ /* 0x008fe400078e020c */
[----:B------:R-:W-:Y:S01]  /*84a0*/  IMAD R9, R5, R24, R18 ;  /* 0x0000001805097224 */ /* 0x000fe200078e0212 */
[----:B------:R-:W-:Y:S01]  /*84b0*/  PRMT R5, R8, 0x7610, R5 ;  /* 0x0000761008057816 */ /* 0x000fe20000000005 */
[----:B------:R-:W-:-:S03]  /*84c0*/  IMAD.MOV.U32 R16, RZ, RZ, R21 ;  /* 0x000000ffff107224 */ /* 0x000fc600078e0015 */
[----:B------:R-:W-:Y:S02]  /*84d0*/  SEL R17, R9, R6, !P2 ;  /* 0x0000000609117207 */ /* 0x000fe40005000000 */
[----:B------:R-:W-:-:S07]  /*84e0*/  SEL R6, R6, R9, !P2 ;  /* 0x0000000906067207 */ /* 0x000fce0005000000 */
.L_x_173:
[----:B------:R-:W-:-:S08]  /*84f0*/  NOP ;  /* 0x0000000000007918 */ /* 0x000fd00000000000 */
[----:B------:R-:W0:-:S00]  /*8500*/  USETMAXREG.DEALLOC.CTAPOOL 0x28 ;  /* 0x00000028000079c8 */ /* 0x000e0000080e0500 */
[----:B0-----:R-:W-:-:S13]  /*8510*/  ISETP.NE.AND P0, PT, R7, RZ, PT ;  /* 0x000000ff0700720c */ /* 0x001fda0003f05270 */
[----:B------:R-:W-:Y:S05]  /*8520*/  @P0 EXIT ;  /* 0x000000000000094d */ /* 0x000fea0003800000 */
[----:B------:R-:W-:Y:S01]  /*8530*/  LOP3.LUT P0, RZ, R5, 0xff, RZ, 0xc0, !PT ;  /* 0x000000ff05ff7812 */ /* 0x000fe2000780c0ff */
[----:B------:R-:W-:Y:S02]  /*8540*/  IMAD.MOV.U32 R5, RZ, RZ, 0x1 ;  /* 0x00000001ff057424 */ /* 0x000fe400078e00ff */
[----:B------:R-:W-:-:S10]  /*8550*/  IMAD.MOV.U32 R12, RZ, RZ, RZ ;  /* 0x000000ffff0c7224 */ /* 0x000fd400078e00ff */
[----:B------:R-:W-:Y:S05]  /*8560*/  @!P0 BRA `(.L_x_176) ;  /* 0x0000000c00348947 */ /* 0x000fea0003800000 */
[----:B------:R-:W0:Y:S01]  /*8570*/  LDC R5, c[0x0][0x28c] ;  /* 0x0000a300ff057b82 */ /* 0x000e220000000800 */
[----:B------:R-:W-:Y:S01]  /*8580*/  ULDC UR6, c[0x0][0x658] ;  /* 0x0001960000067ab9 */ /* 0x000fe20000000800 */
[----:B------:R-:W-:Y:S01]  /*8590*/  UMOV UR9, 0xffffffff ;  /* 0xffffffff00097882 */ /* 0x000fe20000000000 */
[----:B------:R-:W-:Y:S01]  /*85a0*/  ULDC UR8, c[0x0][0xc] ;  /* 0x0000030000087ab9 */ /* 0x000fe20000000800 */
[----:B------:R-:W-:Y:S01]  /*85b0*/  USHF.L.U32 UR11, UR9, UR6, URZ ;  /* 0x00000006090b7299 */ /* 0x000fe2000800063f */
[----:B------:R-:W-:Y:S01]  /*85c0*/  BSSY B0, `(.L_x_176) ;  /* 0x00000c7000007945 */ /* 0x000fe20003800000 */
[----:B------:R-:W-:Y:S01]  /*85d0*/  UMOV UR10, 0x1 ;  /* 0x00000001000a7882 */ /* 0x000fe20000000000 */
[----:B------:R-:W-:Y:S01]  /*85e0*/  ULDC UR9, c[0x0][0x10] ;  /* 0x0000040000097ab9 */ /* 0x000fe20000000800 */
[----:B------:R-:W1:Y:S01]  /*85f0*/  S2UR UR4, SR_CgaCtaId ;  /* 0x00000000000479c3 */ /* 0x000e620000008800 */
[----:B------:R-:W-:Y:S01]  /*8600*/  UIMAD.WIDE.U32 UR8, UR8, UR9, URZ ;  /* 0x00000009080872a5 */ /* 0x000fe2000f8e003f */
[----:B------:R-:W-:Y:S01]  /*8610*/  IMAD.MOV.U32 R14, RZ, RZ, 0x1 ;  /* 0x00000001ff0e7424 */ /* 0x000fe200078e00ff */
[----:B------:R-:W-:Y:S01]  /*8620*/  USHF.L.U32 UR6, UR10, UR6, URZ ;  /* 0x000000060a067299 */ /* 0x000fe2000800063f */
[----:B------:R-:W-:Y:S01]  /*8630*/  LOP3.LUT R15, R4, 0x2, RZ, 0xfc, !PT ;  /* 0x00000002040f7812 */ /* 0x000fe200078efcff */
[----:B------:R-:W-:Y:S01]  /*8640*/  IMAD.MOV.U32 R12, RZ, RZ, RZ ;  /* 0x000000ffff0c7224 */ /* 0x000fe200078e00ff */
[----:B------:R-:W-:Y:S01]  /*8650*/  ULDC UR10, c[0x0][0x14] ;  /* 0x00000500000a7ab9 */ /* 0x000fe20000000800 */
[----:B------:R-:W-:Y:S01]  /*8660*/  ULDC UR5, c[0x0][0x600] ;  /* 0x0001800000057ab9 */ /* 0x000fe20000000800 */
[----:B------:R-:W-:-:S02]  /*8670*/  UIMAD.WIDE.U32 UR22, UR8, UR10, URZ ;  /* 0x0000000a081672a5 */ /* 0x000fc4000f8e003f */
[----:B------:R-:W-:Y:S02]  /*8680*/  UIMAD UR13, UR9, UR10, URZ ;  /* 0x0000000a090d72a4 */ /* 0x000fe4000f8e023f */
[----:B------:R-:W-:Y:S02]  /*8690*/  UIADD3 UR5, UR5, -0x1, URZ ;  /* 0xffffffff05057890 */ /* 0x000fe4000fffe03f */
[----:B------:R-:W-:Y:S01]  /*86a0*/  ULOP3.LUT UR19, URZ, UR11, URZ, 0x33, !UPT ;  /* 0x0000000b3f137292 */ /* 0x000fe2000f8e333f */
[----:B0-----:R-:W-:Y:S01]  /*86b0*/  VIADD R5, R5, 0x3f ;  /* 0x0000003f05057836 */ /* 0x001fe20000000000 */
[----:B------:R-:W-:Y:S01]  /*86c0*/  UIADD3 UR13, UR23, UR13, URZ ;  /* 0x0000000d170d7290 */ /* 0x000fe2000fffe03f */
[----:B------:R-:W-:-:S03]  /*86d0*/  ULDC.64 UR24, c[0x0][0x198] ;  /* 0x0000660000187ab9 */ /* 0x000fc60000000a00 */
[----:B------:R-:W-:Y:S01]  /*86e0*/  SHF.R.S32.HI R8, RZ, 0x1f, R5 ;  /* 0x0000001fff087819 */ /* 0x000fe20000011405 */
[----:B-1----:R-:W-:-:S03]  /*86f0*/  USHF.L.U32 UR7, UR4, 0x6, URZ ;  /* 0x0000000604077899 */ /* 0x002fc6000800063f */
[----:B------:R-:W-:Y:S01]  /*8700*/  LEA.HI R8, R8, R5, RZ, 0x6 ;  /* 0x0000000508087211 */ /* 0x000fe200078f30ff */
[----:B------:R-:W-:Y:S01]  /*8710*/  IMAD.MOV.U32 R5, RZ, RZ, 0x1 ;  /* 0x00000001ff057424 */ /* 0x000fe200078e00ff */
[----:B------:R-:W-:Y:S02]  /*8720*/  USHF.L.U32 UR4, UR4, 0xc, URZ ;  /* 0x0000000c04047899 */ /* 0x000fe4000800063f */
[----:B------:R-:W-:Y:S01]  /*8730*/  SHF.R.S32.HI R11, RZ, 0x6, R8 ;  /* 0x00000006ff0b7819 */ /* 0x000fe20000011408 */
[----:B------:R-:W-:-:S04]  /*8740*/  ULOP3.LUT UR7, UR7, 0x40, URZ, 0xc0, !UPT ;  /* 0x0000004007077892 */ /* 0x000fc8000f8ec03f */
[----:B------:R-:W-:-:S08]  /*8750*/  VIADD R10, R11, 0x1 ;  /* 0x000000010b0a7836 */ /* 0x000fd00000000000 */
.L_x_187:
[----:B------:R-:W-:-:S03]  /*8760*/  UMOV UR8, 0xffffffff ;  /* 0xffffffff00087882 */ /* 0x000fc60000000000 */
[----:B------:R-:W-:Y:S05]  /*8770*/  BRA.DIV UR8, `(.L_x_177) ;  /* 0x0000001608087947 */ /* 0x000fea000b800000 */
[----:B------:R-:W-:-:S13]  /*8780*/  ELECT P0, URZ, PT ;  /* 0x00000000003f782f */ /* 0x000fda0003800000 */
.L_x_208:
[----:B------:R-:W0:Y:S01]  /*8790*/  LDC R7, c[0x0][0x28c] ;  /* 0x0000a300ff077b82 */ /* 0x000e220000000800 */
[----:B------:R-:W-:Y:S01]  /*87a0*/  BSSY B1, `(.L_x_178) ;  /* 0x0000037000017945 */ /* 0x000fe20003800000 */
[----:B0-----:R-:W-:-:S13]  /*87b0*/  ISETP.LT.OR P0, PT, R7, 0x1, !P0 ;  /* 0x000000010700780c */ /* 0x001fda0004701670 */
[----:B------:R-:W-:Y:S05]  /*87c0*/  @P0 BRA `(.L_x_179) ;  /* 0x0000000000d00947 */ /* 0x000fea0003800000 */
[----:B------:R-:W-:Y:S01]  /*87d0*/  IMAD.SHL.U32 R19, R6, 0x80, RZ ;  /* 0x0000008006137824 */ /* 0x000fe200078e00ff */
[----:B------:R-:W-:Y:S01]  /*87e0*/  LEA R17, R17, UR7, 0x7 ;  /* 0x0000000711117c11 */ /* 0x000fe2000f8e38ff */
[----:B------:R-:W-:Y:S02]  /*87f0*/  IMAD.MOV.U32 R20, RZ, RZ, RZ ;  /* 0x000000ffff147224 */ /* 0x000fe400078e00ff */
[----:B------:R-:W-:Y:S02]  /*8800*/  IMAD.MOV.U32 R6, RZ, RZ, R10 ;  /* 0x000000ffff067224 */ /* 0x000fe400078e000a */
[----:B------:R-:W-:Y:S02]  /*8810*/  IMAD.MOV.U32 R7, RZ, RZ, R5 ;  /* 0x000000ffff077224 */ /* 0x000fe400078e0005 */
[----:B------:R-:W-:-:S07]  /*8820*/  IMAD.MOV.U32 R8, RZ, RZ, R12 ;  /* 0x000000ffff087224 */ /* 0x000fce00078e000c */
.L_x_182:
[----:B------:R-:W0:Y:S01]  /*8830*/  S2R R18, SR_CgaCtaId ;  /* 0x0000000000127919 */ /* 0x000e220000008800 */
[----:B------:R-:W-:Y:S02]  /*8840*/  MOV R9, 0x400 ;  /* 0x0000040000097802 */ /* 0x000fe40000000f00 */
[----:B------:R-:W-:-:S13]  /*8850*/  LOP3.LUT P1, RZ, R0, 0x7f, RZ, 0xc0, !PT ;  /* 0x0000007f00ff7812 */ /* 0x000fda000782c0ff */
[----:B------:R-:W1:Y:S01]  /*8860*/  @!P1 LDC R13, c[0x0][0x500] ;  /* 0x00014000ff0d9b82 */ /* 0x000e620000000800 */
[----:B0-----:R-:W-:Y:S02]  /*8870*/  LEA R21, R18, R9, 0x18 ;  /* 0x0000000912157211 */ /* 0x001fe400078ec0ff */
[----:B------:R-:W-:-:S03]  /*8880*/  SHF.L.U32 R9, R7, 0x1f, RZ ;  /* 0x0000001f07097819 */ /* 0x000fc600000006ff */
[----:B------:R-:W-:-:S04]  /*8890*/  IMAD R18, R8, 0x8, R21 ;  /* 0x0000000808127824 */ /* 0x000fc800078e0215 */
[----:B------:R-:W0:Y:S02]  /*88a0*/  SYNCS.PHASECHK.TRANS64.TRYWAIT P0, [R18+URZ+0x70], R9 ;  /* 0x00007009120075a7 */ /* 0x000e24000800017f */
[----:B01----:R-:W-:Y:S05]  /*88b0*/  @!P0 BRA `(.L_x_180) ;  /* 0x0000001000d88947 */ /* 0x003fea0003800000 */
.L_x_209:
[----:B0-----:R-:W-:Y:S01]  /*88c0*/  PRMT R9, R15, 0x9910, RZ ;  /* 0x000099100f097816 */ /* 0x001fe200000000ff */
[----:B------:R0:W-:Y:S03]  /*88d0*/  @!P1 SYNCS.ARRIVE.TRANS64 RZ, [R18+URZ], R13 ;  /* 0x0000000d12ff99a7 */ /* 0x0001e6000800003f */
[----:B------:R-:W-:-:S13]  /*88e0*/  ISETP.NE.AND P0, PT, R9, 0x2, PT ;  /* 0x000000020900780c */ /* 0x000fda0003f05270 */
[----:B0-----:R-:W-:Y:S05]  /*88f0*/  @P0 BRA `(.L_x_181) ;  /* 0x0000000000040947 */ /* 0x001fea0003800000 */
[----:B------:R-:W-:Y:S01]  /*8900*/  BPT.TRAP 0x1 ;  /* 0x000000040000795c */ /* 0x000fe20000300000 */
.L_x_181:
[----:B------:R-:W-:Y:S01]  /*8910*/  R2UR UR8, R8 ;  /* 0x00000000080872ca */ /* 0x000fe200000e0000 */
[----:B------:R-:W-:Y:S01]  /*8920*/  VIADD R6, R6, 0xffffffff ;  /* 0xffffffff06067836 */ /* 0x000fe20000000000 */
[----:B------:R-:W-:Y:S01]  /*8930*/  R2UR UR18, R21 ;  /* 0x00000000151272ca */ /* 0x000fe200000e0000 */
[----:B------:R-:W-:Y:S01]  /*8940*/  UIADD3 UR14, UP0, UR24, 0xf0, URZ ;  /* 0x000000f0180e7890 */ /* 0x000fe2000ff1e03f */
[----:B------:R-:W-:Y:S01]  /*8950*/  R2UR UR20, R19 ;  /* 0x00000000131472ca */ /* 0x000fe200000e0000 */
[----:B------:R-:W-:Y:S01]  /*8960*/  UIADD3 UR26, UP1, UR24, 0x1f0, URZ ;  /* 0x000001f0181a7890 */ /* 0x000fe2000ff3e03f */
[----:B------:R-:W-:Y:S01]  /*8970*/  R2UR UR9, R18 ;  /* 0x00000000120972ca */ /* 0x000fe200000e0000 */
[----:B------:R-:W-:Y:S01]  /*8980*/  UIADD3.X UR15, URZ, UR25, URZ, UP0, !UPT ;  /* 0x000000193f0f7290 */ /* 0x000fe200087fe43f */
[----:B------:R-:W-:Y:S01]  /*8990*/  R2UR UR10, R20 ;  /* 0x00000000140a72ca */ /* 0x000fe200000e0000 */
[----:B------:R-:W-:Y:S01]  /*89a0*/  VIADD R8, R8, 0x1 ;  /* 0x0000000108087836 */ /* 0x000fe20000000000 */
[----:B------:R-:W-:Y:S01]  /*89b0*/  R2UR UR12, R16 ;  /* 0x00000000100c72ca */ /* 0x000fe200000e0000 */
[----:B------:R-:W-:Y:S01]  /*89c0*/  UIADD3.X UR27, URZ, UR25, URZ, UP1, !UPT ;  /* 0x000000193f1b7290 */ /* 0x000fe20008ffe43f */
[----:B------:R-:W-:Y:S01]  /*89d0*/  R2UR UR21, R17 ;  /* 0x00000000111572ca */ /* 0x000fe200000e0000 */
[----:B------:R-:W-:Y:S01]  /*89e0*/  USHF.L.U32 UR8, UR8, 0xd, URZ ;  /* 0x0000000d08087899 */ /* 0x000fe2000800063f */
[----:B------:R-:W-:Y:S01]  /*89f0*/  ISETP.GT.AND P1, PT, R6, 0x1, PT ;  /* 0x000000010600780c */ /* 0x000fe20003f24270 */
[----:B------:R-:W-:Y:S01]  /*8a00*/  UMOV UR16, 0x0 ;  /* 0x0000000000107882 */ /* 0x000fe20000000000 */
[----:B------:R-:W-:Y:S01]  /*8a10*/  UMOV UR17, 0x10000000 ;  /* 0x1000000000117882 */ /* 0x000fe20000000000 */
[----:B------:R-:W-:Y:S01]  /*8a20*/  ULOP3.LUT UR11, UR8, 0x1000, UR4, 0xf8, !UPT ;  /* 0x00001000080b7892 */ /* 0x000fe2000f8ef804 */
[----:B------:R-:W-:Y:S01]  /*8a30*/  ISETP.NE.AND P0, PT, R8, 0xe, PT ;  /* 0x0000000e0800780c */ /* 0x000fe20003f05270 */
[----:B------:R-:W-:Y:S01]  /*8a40*/  UIADD3 UR8, UR18, 0x200, UR8 ;  /* 0x0000020012087890 */ /* 0x000fe2000fffe008 */
[----:B------:R-:W-:Y:S01]  /*8a50*/  VIADD R20, R20, 0x40 ;  /* 0x0000004014147836 */ /* 0x000fe20000000000 */
[----:B------:R-:W-:Y:S01]  /*8a60*/  UIADD3 UR18, UR18, 0x1c200, UR11 ;  /* 0x0001c20012127890 */ /* 0x000fe2000fffe00b */
[----:B------:R-:W-:Y:S01]  /*8a70*/  SEL R18, RZ, 0x1, P0 ;  /* 0x00000001ff127807 */ /* 0x000fe20000000000 */
[----:B------:R-:W-:Y:S01]  /*8a80*/  UMOV UR28, 0x30000 ;  /* 0x00030000001c7882 */ /* 0x000fe20000000000 */
[----:B------:R-:W-:Y:S01]  /*8a90*/  UMOV UR11, UR20 ;  /* 0x00000014000b7c82 */ /* 0x000fe20008000000 */
[----:B------:R-:W-:-:S02]  /*8aa0*/  SEL R8, R8, RZ, P0 ;  /* 0x000000ff08087207 */ /* 0x000fc40000000000 */
[----:B------:R-:W-:Y:S01]  /*8ab0*/  LOP3.LUT R7, R7, R18, RZ, 0x3c, !PT ;  /* 0x0000001207077212 */ /* 0x000fe200078e3cff */
[----:B------:R0:W-:Y:S02]  /*8ac0*/  UTMALDG.3D [UR8], [UR14], desc[UR16] ;  /* 0x000010080e0075b4 */ /* 0x0001e40008011000 */
[----:B0-----:R-:W-:Y:S01]  /*8ad0*/  UMOV UR8, UR18 ;  /* 0x0000001200087c82 */ /* 0x001fe20008000000 */
[----:B------:R-:W-:Y:S02]  /*8ae0*/  UMOV UR11, UR21 ;  /* 0x00000015000b7c82 */ /* 0x000fe40008000000 */
[----:B------:R0:W-:Y:S02]  /*8af0*/  UTMALDG.3D.MULTICAST [UR8], [UR26], UR28, desc[UR16] ;  /* 0x000010081a0073b4 */ /* 0x0001e4000801181c */
[----:B0-----:R-:W-:Y:S05]  /*8b00*/  @P1 BRA `(.L_x_182) ;  /* 0xfffffffc00481947 */ /* 0x001fea000383ffff */
.L_x_179:
[----:B------:R-:W-:Y:S05]  /*8b10*/  BSYNC B1 ;  /* 0x0000000000017941 */ /* 0x000fea0003800000 */
.L_x_178:
[----:B------:R-:W-:Y:S01]  /*8b20*/  LOP3.LUT P1, RZ, R14, 0xff, RZ, 0xc0, !PT ;  /* 0x000000ff0eff7812 */ /* 0x000fe2000782c0ff */
[C---:B------:R-:W-:Y:S01]  /*8b30*/  IMAD.IADD R9, R11.reuse, 0x1, R12 ;  /* 0x000000010b097824 */ /* 0x040fe200078e020c */
[----:B------:R-:W-:Y:S01]  /*8b40*/  ULDC.64 UR8, c[0x0][0x650] ;  /* 0x0001940000087ab9 */ /* 0x000fe20000000a00 */
[----:B------:R-:W-:Y:S01]  /*8b50*/  ISETP.GE.U32.AND P3, PT, R11, 0xe, PT ;  /* 0x0000000e0b00780c */ /* 0x000fe20003f66070 */
[----:B------:R-:W-:Y:S01]  /*8b60*/  BSSY B1, `(.L_x_183) ;  /* 0x000006a000017945 */ /* 0x000fe20003800000 */
[----:B------:R-:W-:Y:S01]  /*8b70*/  IMAD.MOV.U32 R17, RZ, RZ, -0x1 ;  /* 0xffffffffff117424 */ /* 0x000fe200078e00ff */
[----:B------:R-:W-:Y:S01]  /*8b80*/  ISETP.GT.U32.AND P0, PT, R9, 0xd, PT ;  /* 0x0000000d0900780c */ /* 0x000fe20003f04070 */
[----:B------:R-:W-:Y:S01]  /*8b90*/  IMAD.MOV.U32 R16, RZ, RZ, -0x1 ;  /* 0xffffffffff107424 */ /* 0x000fe200078e00ff */
[----:B------:R-:W-:Y:S02]  /*8ba0*/  SHF.R.U32.HI R6, RZ, 0x1, R9 ;  /* 0x00000001ff067819 */ /* 0x000fe40000011609 */
[----:B------:R-:W-:-:S02]  /*8bb0*/  ISETP.LT.U32.AND P0, PT, R11, 0xe, P0 ;  /* 0x0000000e0b00780c */ /* 0x000fc40000701070 */
[----:B------:R-:W-:Y:S01]  /*8bc0*/  PRMT R14, RZ, 0x7610, R14 ;  /* 0x00007610ff0e7816 */ /* 0x000fe2000000000e */
[----:B------:R-:W0:Y:S01]  /*8bd0*/  @P1 S2R R8, SR_CgaCtaId ;  /* 0x0000000000081919 */ /* 0x000e220000008800 */
[----:B------:R-:W-:-:S04]  /*8be0*/  @P1 MOV R7, 0x400 ;  /* 0x0000040000071802 */ /* 0x000fc80000000f00 */
[----:B0-----:R-:W-:Y:S01]  /*8bf0*/  @P1 LEA R8, R8, R7, 0x18 ;  /* 0x0000000708081211 */ /* 0x001fe200078ec0ff */
[----:B------:R-:W-:Y:S01]  /*8c00*/  IMAD.WIDE.U32 R6, R6, -0x6db6db6d, RZ ;  /* 0x9249249306067825 */ /* 0x000fe200078e00ff */
[----:B------:R-:W-:Y:S02]  /*8c10*/  SEL R6, RZ, 0x1, !P0 ;  /* 0x00000001ff067807 */ /* 0x000fe40004000000 */
[----:B------:R0:W-:Y:S01]  /*8c20*/  @P1 SYNCS.ARRIVE.TRANS64.A1T0 RZ, [R8+URZ+0xf8], RZ ;  /* 0x0000f8ff08ff19a7 */ /* 0x0001e2000810003f */
[----:B------:R-:W-:Y:S02]  /*8c30*/  IADD3 R2, P1, R2, UR22, RZ ;  /* 0x0000001602027c10 */ /* 0x000fe4000ff3e0ff */
[----:B------:R-:W-:Y:S01]  /*8c40*/  LOP3.LUT R5, R5, R6, RZ, 0x3c, !PT ;  /* 0x0000000605057212 */ /* 0x000fe200078e3cff */
[----:B------:R-:W-:Y:S01]  /*8c50*/  IMAD.MOV.U32 R6, RZ, RZ, -0x1 ;  /* 0xffffffffff067424 */ /* 0x000fe200078e00ff */
[----:B------:R-:W-:Y:S02]  /*8c60*/  IADD3.X R3, R3, UR13, RZ, P1, !PT ;  /* 0x0000000d03037c10 */ /* 0x000fe40008ffe4ff */
[----:B------:R-:W-:-:S02]  /*8c70*/  ISETP.GE.U32.AND P0, PT, R2, UR8, PT ;  /* 0x0000000802007c0c */ /* 0x000fc4000bf06070 */
[----:B0-----:R-:W-:Y:S02]  /*8c80*/  SHF.R.U32.HI R8, RZ, 0x2, R7 ;  /* 0x00000002ff087819 */ /* 0x001fe40000011607 */
[----:B------:R-:W-:Y:S02]  /*8c90*/  ISETP.GE.U32.AND.EX P0, PT, R3, UR9, PT, P0 ;  /* 0x0000000903007c0c */ /* 0x000fe4000bf06100 */
[----:B------:R-:W-:Y:S01]  /*8ca0*/  @P3 LOP3.LUT R5, R5, 0x1, R8, 0x78, !PT ;  /* 0x0000000105053812 */ /* 0x000fe200078e7808 */
[----:B------:R-:W-:Y:S01]  /*8cb0*/  IMAD R12, R8, -0xe, R9 ;  /* 0xfffffff2080c7824 */ /* 0x000fe200078e0209 */
[----:B------:R-:W-:-:S09]  /*8cc0*/  PRMT R7, RZ, 0x7610, R7 ;  /* 0x00007610ff077816 */ /* 0x000fd20000000007 */
[----:B------:R-:W-:Y:S05]  /*8cd0*/  @P0 BRA `(.L_x_184) ;  /* 0x0000000400480947 */ /* 0x000fea0003800000 */
[----:B------:R-:W0:Y:S01]  /*8ce0*/  S2R R17, SR_CTAID.X ;  /* 0x0000000000117919 */ /* 0x000e220000002500 */
[----:B------:R-:W-:Y:S01]  /*8cf0*/  ULDC.64 UR8, c[0x0][0x628] ;  /* 0x00018a0000087ab9 */ /* 0x000fe20000000a00 */
[----:B------:R-:W1:Y:S01]  /*8d00*/  LDC R18, c[0x0][0x144] ;  /* 0x00005100ff127b82 */ /* 0x000e620000000800 */
[----:B------:R-:W-:Y:S01]  /*8d10*/  ISETP.NE.U32.AND P0, PT, RZ, UR8, PT ;  /* 0x00000008ff007c0c */ /* 0x000fe2000bf05070 */
[----:B------:R-:W2:Y:S01]  /*8d20*/  S2R R13, SR_CTAID.Y ;  /* 0x00000000000d7919 */ /* 0x000ea20000002600 */
[----:B------:R-:W-:Y:S01]  /*8d30*/  ULDC UR10, c[0x0][0x150] ;  /* 0x00005400000a7ab9 */ /* 0x000fe20000000800 */
[----:B------:R-:W-:Y:S01]  /*8d40*/  ULDC UR11, c[0x0][0x630] ;  /* 0x00018c00000b7ab9 */ /* 0x000fe20000000800 */
[----:B------:R-:W-:Y:S01]  /*8d50*/  ISETP.NE.AND.EX P0, PT, RZ, UR9, PT, P0 ;  /* 0x00000009ff007c0c */ /* 0x000fe2000bf05300 */
[----:B------:R-:W-:Y:S01]  /*8d60*/  IMAD.MOV.U32 R6, RZ, RZ, R2 ;  /* 0x000000ffff067224 */ /* 0x000fe200078e0002 */
[----:B0-----:R-:W-:-:S05]  /*8d70*/  I2FP.F32.U32 R7, R17 ;  /* 0x0000001100077245 */ /* 0x001fca0000201000 */
[----:B------:R-:W-:Y:S01]  /*8d80*/  FMUL R20, R7, UR10 ;  /* 0x0000000a07147c20 */ /* 0x000fe20008400000 */
[----:B------:R-:W-:-:S05]  /*8d90*/  IMAD.MOV.U32 R7, RZ, RZ, R3 ;  /* 0x000000ffff077224 */ /* 0x000fca00078e0003 */
[----:B--2---:R-:W-:Y:S05]  /*8da0*/  @!P0 BRA `(.L_x_185) ;  /* 0x0000000000288947 */ /* 0x004fea0003800000 */
[----:B------:R-:W-:Y:S02]  /*8db0*/  ULDC UR10, c[0x0][0x634] ;  /* 0x00018d00000a7ab9 */ /* 0x000fe40000000800 */
[----:B------:R-:W-:-:S05]  /*8dc0*/  IADD3 R7, P0, R2, UR10, RZ ;  /* 0x0000000a02077c10 */ /* 0x000fca000ff1e0ff */
[----:B------:R-:W-:-:S04]  /*8dd0*/  IMAD.X R19, RZ, RZ, R3, P0 ;  /* 0x000000ffff137224 */ /* 0x000fc800000e0603 */
[----:B------:R-:W-:-:S04]  /*8de0*/  IMAD.WIDE.U32 R8, R19, UR8, RZ ;  /* 0x0000000813087c25 */ /* 0x000fc8000f8e00ff */
[----:B------:R-:W-:-:S04]  /*8df0*/  IMAD.WIDE.U32 R8, P0, R7, UR9, R8 ;  /* 0x0000000907087c25 */ /* 0x000fc8000f800008 */
[----:B------:R-:W-:-:S04]  /*8e00*/  IMAD.WIDE.U32 R6, R7, UR8, RZ ;  /* 0x0000000807067c25 */ /* 0x000fc8000f8e00ff */
[----:B------:R-:W-:Y:S01]  /*8e10*/  IMAD.MOV.U32 R6, RZ, RZ, R9 ;  /* 0x000000ffff067224 */ /* 0x000fe200078e0009 */
[----:B------:R-:W-:Y:S01]  /*8e20*/  IADD3 RZ, P1, R7, R8, RZ ;  /* 0x0000000807ff7210 */ /* 0x000fe20007f3e0ff */
[----:B------:R-:W-:-:S04]  /*8e30*/  IMAD.X R7, RZ, RZ, RZ, P0 ;  /* 0x000000ffff077224 */ /* 0x000fc800000e06ff */
[----:B------:R-:W-:-:S08]  /*8e40*/  IMAD.WIDE.U32.X R6, R19, UR9, R6, P1 ;  /* 0x0000000913067c25 */ /* 0x000fd000088e0406 */
.L_x_185:
[--C-:B------:R-:W-:Y:S01]  /*8e50*/  SHF.R.U64 R16, R6, UR11, R7.reuse ;  /* 0x0000000b06107c19 */ /* 0x100fe20008001207 */
[----:B------:R-:W0:Y:S01]  /*8e60*/  F2I.U32.TRUNC.NTZ R20, R20 ;  /* 0x0000001400147305 */ /* 0x000e22000020f000 */
[----:B------:R-:W-:Y:S01]  /*8e70*/  SHF.R.U32.HI R6, RZ, UR11, R7 ;  /* 0x0000000bff067c19 */ /* 0x000fe20008011607 */
[----:B------:R-:W-:Y:S01]  /*8e80*/  ULDC.64 UR8, c[0x0][0x620] ;  /* 0x0001880000087ab9 */ /* 0x000fe20000000a00 */
[----:B------:R-:W-:Y:S01]  /*8e90*/  IADD3 R9, P0, RZ, -R16, RZ ;  /* 0x80000010ff097210 */ /* 0x000fe20007f1e0ff */
[----:B------:R-:W-:-:S04]  /*8ea0*/  ULDC.64 UR10, c[0x0][0x640] ;  /* 0x00019000000a7ab9 */ /* 0x000fc80000000a00 */
[----:B------:R-:W-:Y:S01]  /*8eb0*/  IMAD.X R6, RZ, RZ, ~R6, P0 ;  /* 0x000000ffff067224 */ /* 0x000fe200000e0e06 */
[----:B------:R-:W-:-:S03]  /*8ec0*/  ISETP.NE.U32.AND P0, PT, RZ, UR10, PT ;  /* 0x0000000aff007c0c */ /* 0x000fc6000bf05070 */
[----:B------:R-:W-:Y:S01]  /*8ed0*/  IMAD R8, R6, UR8, RZ ;  /* 0x0000000806087c24 */ /* 0x000fe2000f8e02ff */
[----:B------:R-:W-:Y:S01]  /*8ee0*/  ISETP.NE.AND.EX P0, PT, RZ, UR11, PT, P0 ;  /* 0x0000000bff007c0c */ /* 0x000fe2000bf05300 */
[----:B------:R-:W-:Y:S01]  /*8ef0*/  IMAD.WIDE.U32 R6, R9, UR8, R2 ;  /* 0x0000000809067c25 */ /* 0x000fe2000f8e0002 */
[----:B------:R-:W-:-:S03]  /*8f00*/  ULDC UR8, c[0x0][0x618] ;  /* 0x0001860000087ab9 */ /* 0x000fc60000000800 */
[----:B------:R-:W-:Y:S01]  /*8f10*/  IMAD R9, R9, UR9, R8 ;  /* 0x0000000909097c24 */ /* 0x000fe2000f8e0208 */
[----:B------:R-:W-:Y:S01]  /*8f20*/  ULDC UR9, c[0x0][0x154] ;  /* 0x0000550000097ab9 */ /* 0x000fe20000000800 */
[----:B0-----:R-:W-:Y:S02]  /*8f30*/  IMAD.MOV R8, RZ, RZ, -R20 ;  /* 0x000000ffff087224 */ /* 0x001fe400078e0a14 */
[----:B------:R-:W-:Y:S01]  /*8f40*/  IMAD.IADD R7, R7, 0x1, R9 ;  /* 0x0000000107077824 */ /* 0x000fe200078e0209 */
[----:B------:R-:W0:Y:S01]  /*8f50*/  LDC R20, c[0x0][0x148] ;  /* 0x00005200ff147b82 */ /* 0x000e220000000800 */
[----:B-1----:R-:W-:Y:S01]  /*8f60*/  IMAD R17, R18, R8, R17 ;  /* 0x0000000812117224 */ /* 0x002fe200078e0211 */
[----:B------:R-:W-:Y:S02]  /*8f70*/  I2FP.F32.U32 R8, R13 ;  /* 0x0000000d00087245 */ /* 0x000fe40000201000 */
[--C-:B------:R-:W-:Y:S02]  /*8f80*/  SHF.R.U64 R18, R6, UR8, R7.reuse ;  /* 0x0000000806127c19 */ /* 0x100fe40008001207 */
[----:B------:R-:W-:Y:S01]  /*8f90*/  SHF.R.U32.HI R7, RZ, UR8, R7 ;  /* 0x00000008ff077c19 */ /* 0x000fe20008011607 */
[----:B------:R-:W-:Y:S01]  /*8fa0*/  FMUL R8, R8, UR9 ;  /* 0x0000000908087c20 */ /* 0x000fe20008400000 */
[----:B------:R-:W-:-:S02]  /*8fb0*/  ULDC UR8, c[0x0][0x608] ;  /* 0x0001820000087ab9 */ /* 0x000fc40000000800 */
[--C-:B------:R-:W-:Y:S01]  /*8fc0*/  SHF.R.U64 R22, R18, UR8, R7.reuse ;  /* 0x0000000812167c19 */ /* 0x100fe20008001207 */
[----:B------:R1:W2:Y:S01]  /*8fd0*/  F2I.U32.TRUNC.NTZ R23, R8 ;  /* 0x0000000800177305 */ /* 0x0002a2000020f000 */
[----:B------:R-:W-:Y:S01]  /*8fe0*/  SHF.R.U32.HI R7, RZ, UR8, R7 ;  /* 0x00000008ff077c19 */ /* 0x000fe20008011607 */
[----:B------:R-:W-:-:S03]  /*8ff0*/  ULDC UR8, c[0x0][0x658] ;  /* 0x0001960000087ab9 */ /* 0x000fc60000000800 */
[--C-:B------:R-:W-:Y:S02]  /*9000*/  SHF.R.U64 R19, R22, UR8, R7.reuse ;  /* 0x0000000816137c19 */ /* 0x100fe40008001207 */
[----:B------:R-:W-:-:S03]  /*9010*/  SHF.R.U32.HI R21, RZ, UR8, R7 ;  /* 0x00000008ff157c19 */ /* 0x000fc60008011607 */
[----:B------:R-:W-:Y:S02]  /*9020*/  IMAD.MOV.U32 R6, RZ, RZ, R19 ;  /* 0x000000ffff067224 */ /* 0x000fe400078e0013 */
[----:B------:R-:W-:Y:S01]  /*9030*/  IMAD.MOV.U32 R7, RZ, RZ, R21 ;  /* 0x000000ffff077224 */ /* 0x000fe200078e0015 */
[----:B-1----:R-:W-:Y:S06]  /*9040*/  @!P0 BRA `(.L_x_186) ;  /* 0x0000000000288947 */ /* 0x002fec0003800000 */
        /* <DEDUP_REMOVED lines=10> */
.L_x_186:
[----:B------:R-:W-:Y:S01]  /*90f0*/  ULDC UR8, c[0x0][0x648] ;  /* 0x0001920000087ab9 */ /* 0x000fe20000000800 */
[----:B--2---:R-:W-:Y:S01]  /*9100*/  IMAD.MOV R23, RZ, RZ, -R23 ;  /* 0x000000ffff177224 */ /* 0x004fe200078e0a17 */
[----:B------:R-:W-:Y:S01]  /*9110*/  SHF.R.U64 R7, R6, UR8, R7 ;  /* 0x0000000806077c19 */ /* 0x000fe20008001207 */
[----:B------:R-:W-:Y:S01]  /*9120*/  ULDC UR8, c[0x0][0x638] ;  /* 0x00018e0000087ab9 */ /* 0x000fe20000000800 */
[----:B------:R-:W-:Y:S01]  /*9130*/  LOP3.LUT R6, R22, UR19, RZ, 0xc0, !PT ;  /* 0x0000001316067c12 */ /* 0x000fe2000f8ec0ff */
[----:B0-----:R-:W-:Y:S01]  /*9140*/  @P2 IMAD R17, R20, R23, R13 ;  /* 0x0000001714112224 */ /* 0x001fe200078e020d */
[----:B------:R-:W-:Y:S01]  /*9150*/  LOP3.LUT R18, R18, UR5, RZ, 0xc0, !PT ;  /* 0x0000000512127c12 */ /* 0x000fe2000f8ec0ff */
[----:B------:R-:W-:Y:S01]  /*9160*/  IMAD.MOV R8, RZ, RZ, -R7 ;  /* 0x000000ffff087224 */ /* 0x000fe200078e0a07 */
[----:B------:R-:W-:Y:S01]  /*9170*/  ULDC UR9, c[0x0][0x610] ;  /* 0x0001840000097ab9 */ /* 0x000fe20000000800 */
[----:B------:R-:W-:Y:S02]  /*9180*/  IMAD R6, R7, UR6, R6 ;  /* 0x0000000607067c24 */ /* 0x000fe4000f8e0206 */
[----:B------:R-:W-:Y:S01]  /*9190*/  IMAD R19, R8, UR8, R19 ;  /* 0x0000000808137c24 */ /* 0x000fe2000f8e0213 */
[----:B------:R-:W-:Y:S01]  /*91a0*/  ULDC UR8, c[0x0][0x600] ;  /* 0x0001800000087ab9 */ /* 0x000fe20000000800 */
[----:B------:R-:W-:-:S02]  /*91b0*/  IMAD R6, R6, UR9, R17 ;  /* 0x0000000906067c24 */ /* 0x000fc4000f8e0211 */
[----:B------:R-:W-:Y:S02]  /*91c0*/  IMAD R19, R19, UR8, R18 ;  /* 0x0000000813137c24 */ /* 0x000fe4000f8e0212 */
[----:B------:R-:W-:-:S03]  /*91d0*/  IMAD.MOV.U32 R7, RZ, RZ, 0x1 ;  /* 0x00000001ff077424 */ /* 0x000fc600078e00ff */
[----:B------:R-:W-:Y:S02]  /*91e0*/  SEL R17, R19, R6, !P2 ;  /* 0x0000000613117207 */ /* 0x000fe40005000000 */
[----:B------:R-:W-:-:S07]  /*91f0*/  SEL R6, R6, R19, !P2 ;  /* 0x0000001306067207 */ /* 0x000fce0005000000 */
.L_x_184:
[----:B------:R-:W-:Y:S05]  /*9200*/  BSYNC B1 ;  /* 0x0000000000017941 */ /* 0x000fea0003800000 */
.L_x_183:
[----:B------:R-:W-:-:S13]  /*9210*/  LOP3.LUT P0, RZ, R7, 0xff, RZ, 0xc0, !PT ;  /* 0x000000ff07ff7812 */ /* 0x000fda000780c0ff */
[----:B------:R-:W-:Y:S05]  /*9220*/  @P0 BRA `(.L_x_187) ;  /* 0xfffffff4004c0947 */ /* 0x000fea000383ffff */
[----:B------:R-:W-:Y:S05]  /*9230*/  BSYNC B0 ;  /* 0x0000000000007941 */ /* 0x000fea0003800000 */
.L_x_176:
[----:B------:R-:W-:-:S03]  /*9240*/  UMOV UR8, 0xffffffff ;  /* 0xffffffff00087882 */ /* 0x000fc60000000000 */
[----:B------:R-:W-:Y:S05]  /*9250*/  BRA.DIV UR8, `(.L_x_188) ;  /* 0x0000000a08847947 */ /* 0x000fea000b800000 */
[----:B------:R-:W-:-:S13]  /*9260*/  ELECT P0, URZ, PT ;  /* 0x00000000003f782f */ /* 0x000fda0003800000 */
.L_x_212:
[----:B------:R-:W-:Y:S04]  /*9270*/  BSSY B0, `(.L_x_189) ;  /* 0x0000085000007945 */ /* 0x000fe80003800000 */
[----:B------:R-:W-:Y:S05]  /*9280*/  @!P0 BRA `(.L_x_190) ;  /* 0x00000008000c8947 */ /* 0x000fea0003800000 */
[----:B------:R-:W-:-:S04]  /*9290*/  LOP3.LUT R4, R4, 0x2, RZ, 0xfc, !PT ;  /* 0x0000000204047812 */ /* 0x000fc800078efcff */
[----:B------:R-:W-:-:S13]  /*92a0*/  ISETP.NE.AND P0, PT, R4, 0x3, PT ;  /* 0x000000030400780c */ /* 0x000fda0003f05270 */
[----:B------:R-:W-:Y:S05]  /*92b0*/  @!P0 BRA `(.L_x_191) ;  /* 0x0000000000048947 */ /* 0x000fea0003800000 */
[----:B------:R-:W-:Y:S01]  /*92c0*/  BPT.TRAP 0x1 ;  /* 0x000000040000795c */ /* 0x000fe20000300000 */
.L_x_191:
[----:B------:R-:W0:Y:S01]  /*92d0*/  S2R R3, SR_CgaCtaId ;  /* 0x0000000000037919 */ /* 0x000e220000008800 */
[----:B------:R-:W-:Y:S02]  /*92e0*/  MOV R0, 0x400 ;  /* 0x0000040000007802 */ /* 0x000fe40000000f00 */
[----:B------:R-:W-:Y:S02]  /*92f0*/  SHF.L.U32 R2, R5, 0x1f, RZ ;  /* 0x0000001f05027819 */ /* 0x000fe400000006ff */
[----:B0-----:R-:W-:-:S05]  /*9300*/  LEA R3, R3, R0, 0x18 ;  /* 0x0000000003037211 */ /* 0x001fca00078ec0ff */
[----:B------:R-:W-:-:S04]  /*9310*/  VIADD R3, R3, 0x70 ;  /* 0x0000007003037836 */ /* 0x000fc80000000000 */
[C---:B------:R-:W-:Y:S02]  /*9320*/  IMAD R7, R12.reuse, 0x8, R3 ;  /* 0x000000080c077824 */ /* 0x040fe400078e0203 */
[----:B------:R-:W-:Y:S02]  /*9330*/  VIADD R12, R12, 0x1 ;  /* 0x000000010c0c7836 */ /* 0x000fe40000000000 */
[----:B------:R-:W0:Y:S03]  /*9340*/  SYNCS.PHASECHK.TRANS64.TRYWAIT P0, [R7+URZ], R2 ;  /* 0x00000002070075a7 */ /* 0x000e26000800017f */
[----:B------:R-:W-:-:S04]  /*9350*/  ISETP.NE.AND P1, PT, R12, 0xe, PT ;  /* 0x0000000e0c00780c */ /* 0x000fc80003f25270 */
[----:B------:R-:W-:Y:S02]  /*9360*/  SEL R0, RZ, 0x1, P1 ;  /* 0x00000001ff007807 */ /* 0x000fe40000800000 */
[----:B------:R-:W-:Y:S02]  /*9370*/  SEL R12, R12, RZ, P1 ;  /* 0x000000ff0c0c7207 */ /* 0x000fe40000800000 */
[----:B------:R-:W-:-:S03]  /*9380*/  LOP3.LUT R5, R5, R0, RZ, 0x3c, !PT ;  /* 0x0000000005057212 */ /* 0x000fc600078e3cff */
[----:B------:R-:W-:Y:S01]  /*9390*/  IMAD R9, R12, 0x8, R3 ;  /* 0x000000080c097824 */ /* 0x000fe200078e0203 */
[----:B------:R-:W-:Y:S01]  /*93a0*/  SHF.L.U32 R4, R5, 0x1f, RZ ;  /* 0x0000001f05047819 */ /* 0x000fe200000006ff */
[----:B0-----:R-:W-:Y:S06]  /*93b0*/  @!P0 BRA `(.L_x_192) ;  /* 0x00000008004c8947 */ /* 0x001fec0003800000 */
.L_x_213:
[----:B------:R-:W1:Y:S01]  /*93c0*/  SYNCS.PHASECHK.TRANS64.TRYWAIT P0, [R9+URZ], R4 ;  /* 0x00000004090075a7 */ /* 0x000e62000800017f */
[----:B------:R-:W-:-:S05]  /*93d0*/  VIADD R0, R12, 0x1 ;  /* 0x000000010c007836 */ /* 0x000fca0000000000 */
[----:B------:R-:W-:-:S04]  /*93e0*/  ISETP.NE.AND P1, PT, R0, 0xe, PT ;  /* 0x0000000e0000780c */ /* 0x000fc80003f25270 */
[----:B0-----:R-:W-:Y:S02]  /*93f0*/  SEL R2, RZ, 0x1, P1 ;  /* 0x00000001ff027807 */ /* 0x001fe40000800000 */
[----:B------:R-:W-:Y:S02]  /*9400*/  SEL R0, R0, RZ, P1 ;  /* 0x000000ff00007207 */ /* 0x000fe40000800000 */
[----:B------:R-:W-:-:S03]  /*9410*/  LOP3.LUT R7, R5, R2, RZ, 0x3c, !PT ;  /* 0x0000000205077212 */ /* 0x000fc600078e3cff */
[----:B------:R-:W-:Y:S01]  /*9420*/  IMAD R6, R0, 0x8, R3 ;  /* 0x0000000800067824 */ /* 0x000fe200078e0203 */
[----:B------:R-:W-:Y:S01]  /*9430*/  SHF.L.U32 R5, R7, 0x1f, RZ ;  /* 0x0000001f07057819 */ /* 0x000fe200000006ff */
[----:B-1----:R-:W-:Y:S06]  /*9440*/  @!P0 BRA `(.L_x_193) ;  /* 0x00000008003c8947 */ /* 0x002fec0003800000 */
.L_x_214:
[----:B------:R-:W1:Y:S01]  /*9450*/  SYNCS.PHASECHK.TRANS64.TRYWAIT P0, [R6+URZ], R5 ;  /* 0x00000005060075a7 */ /* 0x000e62000800017f */
[----:B------:R-:W-:-:S05]  /*9460*/  VIADD R0, R0, 0x1 ;  /* 0x0000000100007836 */ /* 0x000fca0000000000 */
[----:B------:R-:W-:-:S04]  /*9470*/  ISETP.NE.AND P1, PT, R0, 0xe, PT ;  /* 0x0000000e0000780c */ /* 0x000fc80003f25270 */
[----:B------:R-:W-:Y:S02]  /*9480*/  SEL R2, RZ, 0x1, P1 ;  /* 0x00000001ff027807 */ /* 0x000fe40000800000 */
[----:B------:R-:W-:Y:S02]  /*9490*/  SEL R0, R0, RZ, P1 ;  /* 0x000000ff00007207 */ /* 0x000fe40000800000 */
[----:B------:R-:W-:-:S03]  /*94a0*/  LOP3.LUT R7, R7, R2, RZ, 0x3c, !PT ;  /* 0x0000000207077212 */ /* 0x000fc600078e3cff */
[----:B0-----:R-:W-:Y:S01]  /*94b0*/  IMAD R9, R0, 0x8, R3 ;  /* 0x0000000800097824 */ /* 0x001fe200078e0203 */
[----:B------:R-:W-:Y:S01]  /*94c0*/  SHF.L.U32 R4, R7, 0x1f, RZ ;  /* 0x0000001f07047819 */ /* 0x000fe200000006ff */
[----:B-1----:R-:W-:Y:S06]  /*94d0*/  @!P0 BRA `(.L_x_194) ;  /* 0x00000008002c8947 */ /* 0x002fec0003800000 */
.L_x_215:
        /* <DEDUP_REMOVED lines=9> */
.L_x_216:
        /* <DEDUP_REMOVED lines=9> */
.L_x_217:
        /* <DEDUP_REMOVED lines=9> */
.L_x_218:
        /* <DEDUP_REMOVED lines=9> */
.L_x_219:
        /* <DEDUP_REMOVED lines=9> */
.L_x_220:
        /* <DEDUP_REMOVED lines=9> */
.L_x_221:
        /* <DEDUP_REMOVED lines=9> */
.L_x_222:
        /* <DEDUP_REMOVED lines=9> */
.L_x_223:
        /* <DEDUP_REMOVED lines=9> */
.L_x_224:
[----:B------:R-:W1:Y:S01]  /*99f0*/  SYNCS.PHASECHK.TRANS64.TRYWAIT P0, [R6+URZ], R5 ;  /* 0x00000005060075a7 */ /* 0x000e62000800017f */
[----:B------:R-:W-:-:S05]  /*9a00*/  VIADD R0, R0, 0x1 ;  /* 0x0000000100007836 */ /* 0x000fca0000000000 */
[----:B------:R-:W-:-:S04]  /*9a10*/  ISETP.NE.AND P1, PT, R0, 0xe, PT ;  /* 0x0000000e0000780c */ /* 0x000fc80003f25270 */
[----:B------:R-:W-:Y:S02]  /*9a20*/  SEL R2, RZ, 0x1, P1 ;  /* 0x00000001ff027807 */ /* 0x000fe40000800000 */
[----:B------:R-:W-:Y:S02]  /*9a30*/  SEL R0, R0, RZ, P1 ;  /* 0x000000ff00007207 */ /* 0x000fe40000800000 */
[----:B------:R-:W-:Y:S01]  /*9a40*/  LOP3.LUT R2, R7, R2, RZ, 0x3c, !PT ;  /* 0x0000000207027212 */ /* 0x000fe200078e3cff */
[----:B-1----:R-:W-:Y:S06]  /*9a50*/  @!P0 BRA `(.L_x_204) ;  /* 0x0000000400948947 */ /* 0x002fec0003800000 */
.L_x_225:
[----:B------:R-:W-:Y:S01]  /*9a60*/  IMAD R3, R0, 0x8, R3 ;  /* 0x0000000800037824 */ /* 0x000fe200078e0203 */
[----:B------:R-:W-:-:S07]  /*9a70*/  SHF.L.U32 R0, R2, 0x1f, RZ ;  /* 0x0000001f02007819 */ /* 0x000fce00000006ff */
.L_x_205:
[----:B--2---:R2:W3:Y:S02]  /*9a80*/  SYNCS.PHASECHK.TRANS64.TRYWAIT P0, [R3+URZ], R0 ;  /* 0x00000000030075a7 */ /* 0x0044e4000800017f */
[----:B---3--:R-:W-:Y:S05]  /*9a90*/  @!P0 NANOSLEEP.SYNCS 0x989680 ;  /* 0x009896800000895d */ /* 0x008fea0003900000 */
[----:B------:R-:W3:Y:S02]  /*9aa0*/  @!P0 SYNCS.PHASECHK.TRANS64 P0, [R3+URZ], R0 ;  /* 0x00000000030085a7 */ /* 0x000ee4000800007f */
[----:B---3--:R-:W-:Y:S05]  /*9ab0*/  @!P0 BRA `(.L_x_205) ;  /* 0xfffffffc00f08947 */ /* 0x008fea000383ffff */
.L_x_190:
[----:B------:R-:W-:Y:S05]  /*9ac0*/  BSYNC B0 ;  /* 0x0000000000007941 */ /* 0x000fea0003800000 */
.L_x_189:
[----:B------:R-:W-:Y:S05]  /*9ad0*/  EXIT ;  /* 0x000000000000794d */ /* 0x000fea0003800000 */
.L_x_22:
[----:B-1----:R-:W-:-:S04]  /*9ae0*/  IMAD.U32 R13, RZ, RZ, UR6 ;  /* 0x00000006ff0d7e24 */ /* 0x002fc8000f8e00ff */
[----:B------:R1:W4:Y:S03]  /*9af0*/  SYNCS.PHASECHK.TRANS64.TRYWAIT P0, [R13+URZ], R12 ;  /* 0x0000000c0d0075a7 */ /* 0x000326000800017f */
[----:B----4-:R-:W-:Y:S05]  /*9b00*/  @!P0 NANOSLEEP.SYNCS 0x989680 ;  /* 0x009896800000895d */ /* 0x010fea0003900000 */
[----:B------:R-:W4:Y:S02]  /*9b10*/  @!P0 SYNCS.PHASECHK.TRANS64 P0, [R13+URZ], R12 ;  /* 0x0000000c0d0085a7 */ /* 0x000f24000800007f */
[----:B----4-:R-:W-:Y:S05]  /*9b20*/  @!P0 BRA `(.L_x_22) ;  /* 0xfffffffc00ec8947 */ /* 0x010fea000383ffff */
[----:B------:R-:W-:Y:S05]  /*9b30*/  BRA `(.L_x_21) ;  /* 0xffffff7c008c7947 */ /* 0x000fea000383ffff */
.L_x_28:
[----:B-1----:R-:W-:-:S04]  /*9b40*/  IMAD.U32 R145, RZ, RZ, UR12 ;  /* 0x0000000cff917e24 */ /* 0x002fc8000f8e00ff */
[----:B------:R1:W4:Y:S03]  /*9b50*/  SYNCS.PHASECHK.TRANS64.TRYWAIT P0, [R145+URZ], R140 ;  /* 0x0000008c910075a7 */ /* 0x000326000800017f */
[----:B----4-:R-:W-:Y:S05]  /*9b60*/  @!P0 NANOSLEEP.SYNCS 0x989680 ;  /* 0x009896800000895d */ /* 0x010fea0003900000 */
[----:B------:R-:W4:Y:S02]  /*9b70*/  @!P0 SYNCS.PHASECHK.TRANS64 P0, [R145+URZ], R140 ;  /* 0x0000008c910085a7 */ /* 0x000f24000800007f */
[----:B----4-:R-:W-:Y:S05]  /*9b80*/  @!P0 BRA `(.L_x_28) ;  /* 0xfffffffc00ec8947 */ /* 0x010fea000383ffff */
[----:B------:R-:W-:Y:S05]  /*9b90*/  BRA `(.L_x_27) ;  /* 0xffffff8400d07947 */ /* 0x000fea000383ffff */
.L_x_177:
[----:B------:R-:W-:Y:S01]  /*9ba0*/  BSSY B1, `(.L_x_206) ;  /* 0x0000006000017945 */ /* 0x000fe20003800000 */
[----:B------:R-:W-:-:S07]  /*9bb0*/  IMAD.MOV.U32 R7, RZ, RZ, -0x1 ;  /* 0xffffffffff077424 */ /* 0x000fce00078e00ff */
[----:B------:R-:W-:Y:S05]  /*9bc0*/  WARPSYNC.COLLECTIVE R7, `(.L_x_207) ;  /* 0x00000000070c7348 */ /* 0x000fea0003c00000 */
[----:B------:R-:W-:Y:S02]  /*9bd0*/  ELECT P0, UR62, PT ;  /* 0x00000000003e782f */ /* 0x000fe40003800000 */
[----:B------:R-:W-:Y:S01]  /*9be0*/  MOV R7, UR62 ;  /* 0x0000003e00077c02 */ /* 0x000fe20008000f00 */
[----:B------:R-:W-:Y:S10]  /*9bf0*/  ENDCOLLECTIVE ;  /* 0x000000000000791b */ /* 0x000ff40003800000 */
.L_x_207:
[----:B------:R-:W-:Y:S05]  /*9c00*/  BSYNC B1 ;  /* 0x0000000000017941 */ /* 0x000fea0003800000 */
.L_x_206:
[----:B------:R-:W-:Y:S05]  /*9c10*/  BRA `(.L_x_208) ;  /* 0xffffffe800dc7947 */ /* 0x000fea000383ffff */
.L_x_180:
[----:B0-----:R0:W1:Y:S02]  /*9c20*/  SYNCS.PHASECHK.TRANS64.TRYWAIT P0, [R18+URZ+0x70], R9 ;  /* 0x00007009120075a7 */ /* 0x001064000800017f */
[----:B-1----:R-:W-:Y:S05]  /*9c30*/  @!P0 NANOSLEEP.SYNCS 0x989680 ;  /* 0x009896800000895d */ /* 0x002fea0003900000 */
[----:B------:R-:W1:Y:S02]  /*9c40*/  @!P0 SYNCS.PHASECHK.TRANS64 P0, [R18+URZ+0x70], R9 ;  /* 0x00007009120085a7 */ /* 0x000e64000800007f */
[----:B-1----:R-:W-:Y:S05]  /*9c50*/  @!P0 BRA `(.L_x_180) ;  /* 0xfffffffc00f08947 */ /* 0x002fea000383ffff */
[----:B------:R-:W-:Y:S05]  /*9c60*/  BRA `(.L_x_209) ;  /* 0xffffffec00147947 */ /* 0x000fea000383ffff */
.L_x_188:
[----:B------:R-:W-:Y:S01]  /*9c70*/  BSSY B0, `(.L_x_210) ;  /* 0x0000006000007945 */ /* 0x000fe20003800000 */
[----:B------:R-:W-:-:S07]  /*9c80*/  IMAD.MOV.U32 R7, RZ, RZ, -0x1 ;  /* 0xffffffffff077424 */ /* 0x000fce00078e00ff */
[----:B------:R-:W-:Y:S05]  /*9c90*/  WARPSYNC.COLLECTIVE R7, `(.L_x_211) ;  /* 0x00000000070c7348 */ /* 0x000fea0003c00000 */
[----:B------:R-:W-:Y:S02]  /*9ca0*/  ELECT P0, UR62, PT ;  /* 0x00000000003e782f */ /* 0x000fe40003800000 */
[----:B------:R-:W-:Y:S01]  /*9cb0*/  MOV R7, UR62 ;  /* 0x0000003e00077c02 */ /* 0x000fe20008000f00 */
[----:B------:R-:W-:Y:S10]  /*9cc0*/  ENDCOLLECTIVE ;  /* 0x000000000000791b */ /* 0x000ff40003800000 */
.L_x_211:
[----:B------:R-:W-:Y:S05]  /*9cd0*/  BSYNC B0 ;  /* 0x0000000000007941 */ /* 0x000fea0003800000 */
.L_x_210:
[----:B------:R-:W-:Y:S05]  /*9ce0*/  BRA `(.L_x_212) ;  /* 0xfffffff400607947 */ /* 0x000fea000383ffff */
.L_x_192:
[----:B0-----:R0:W1:Y:S02]  /*9cf0*/  SYNCS.PHASECHK.TRANS64.TRYWAIT P0, [R7+URZ], R2 ;  /* 0x00000002070075a7 */ /* 0x001064000800017f */
[----:B-1----:R-:W-:Y:S05]  /*9d00*/  @!P0 NANOSLEEP.SYNCS 0x989680 ;  /* 0x009896800000895d */ /* 0x002fea0003900000 */
[----:B------:R-:W1:Y:S02]  /*9d10*/  @!P0 SYNCS.PHASECHK.TRANS64 P0, [R7+URZ], R2 ;  /* 0x00000002070085a7 */ /* 0x000e64000800007f */
[----:B-1----:R-:W-:Y:S05]  /*9d20*/  @!P0 BRA `(.L_x_192) ;  /* 0xfffffffc00f08947 */ /* 0x002fea000383ffff */
[----:B------:R-:W-:Y:S05]  /*9d30*/  BRA `(.L_x_213) ;  /* 0xfffffff400a07947 */ /* 0x000fea000383ffff */
.L_x_193:
[----:B0-----:R0:W1:Y:S02]  /*9d40*/  SYNCS.PHASECHK.TRANS64.TRYWAIT P0, [R9+URZ], R4 ;  /* 0x00000004090075a7 */ /* 0x001064000800017f */
[----:B-1----:R-:W-:Y:S05]  /*9d50*/  @!P0 NANOSLEEP.SYNCS 0x989680 ;  /* 0x009896800000895d */ /* 0x002fea0003900000 */
[----:B------:R-:W1:Y:S02]  /*9d60*/  @!P0 SYNCS.PHASECHK.TRANS64 P0, [R9+URZ], R4 ;  /* 0x00000004090085a7 */ /* 0x000e64000800007f */
[----:B-1----:R-:W-:Y:S05]  /*9d70*/  @!P0 BRA `(.L_x_193) ;  /* 0xfffffffc00f08947 */ /* 0x002fea000383ffff */
[----:B------:R-:W-:Y:S05]  /*9d80*/  BRA `(.L_x_214) ;  /* 0xfffffff400b07947 */ /* 0x000fea000383ffff */
.L_x_194:
[----:B0-----:R0:W1:Y:S02]  /*9d90*/  SYNCS.PHASECHK.TRANS64.TRYWAIT P0, [R6+URZ], R5 ;  /* 0x00000005060075a7 */ /* 0x001064000800017f */
[----:B-1----:R-:W-:Y:S05]  /*9da0*/  @!P0 NANOSLEEP.SYNCS 0x989680 ;  /* 0x009896800000895d */ /* 0x002fea0003900000 */
[----:B------:R-:W1:Y:S02]  /*9db0*/  @!P0 SYNCS.PHASECHK.TRANS64 P0, [R6+URZ], R5 ;  /* 0x00000005060085a7 */ /* 0x000e64000800007f */
[----:B-1----:R-:W-:Y:S05]  /*9dc0*/  @!P0 BRA `(.L_x_194) ;  /* 0xfffffffc00f08947 */ /* 0x002fea000383ffff */
[----:B------:R-:W-:Y:S05]  /*9dd0*/  BRA `(.L_x_215) ;  /* 0xfffffff400c07947 */ /* 0x000fea000383ffff */
.L_x_195:
[----:B0-----:R0:W1:Y:S02]  /*9de0*/  SYNCS.PHASECHK.TRANS64.TRYWAIT P0, [R9+URZ], R4 ;  /* 0x00000004090075a7 */ /* 0x001064000800017f */
[----:B-1----:R-:W-:Y:S05]  /*9df0*/  @!P0 NANOSLEEP.SYNCS 0x989680 ;  /* 0x009896800000895d */ /* 0x002fea0003900000 */
[----:B------:R-:W1:Y:S02]  /*9e00*/  @!P0 SYNCS.PHASECHK.TRANS64 P0, [R9+URZ], R4 ;  /* 0x00000004090085a7 */ /* 0x000e64000800007f */
[----:B-1----:R-:W-:Y:S05]  /*9e10*/  @!P0 BRA `(.L_x_195) ;  /* 0xfffffffc00f08947 */ /* 0x002fea000383ffff */
[----:B------:R-:W-:Y:S05]  /*9e20*/  BRA `(.L_x_216) ;  /* 0xfffffff400d07947 */ /* 0x000fea000383ffff */
.L_x_196:
[----:B0-----:R0:W1:Y:S02]  /*9e30*/  SYNCS.PHASECHK.TRANS64.TRYWAIT P0, [R6+URZ], R5 ;  /* 0x00000005060075a7 */ /* 0x001064000800017f */
[----:B-1----:R-:W-:Y:S05]  /*9e40*/  @!P0 NANOSLEEP.SYNCS 0x989680 ;  /* 0x009896800000895d */ /* 0x002fea0003900000 */
[----:B------:R-:W1:Y:S02]  /*9e50*/  @!P0 SYNCS.PHASECHK.TRANS64 P0, [R6+URZ], R5 ;  /* 0x00000005060085a7 */ /* 0x000e64000800007f */
[----:B-1----:R-:W-:Y:S05]  /*9e60*/  @!P0 BRA `(.L_x_196) ;  /* 0xfffffffc00f08947 */ /* 0x002fea000383ffff */
[----:B------:R-:W-:Y:S05]  /*9e70*/  BRA `(.L_x_217) ;  /* 0xfffffff400e07947 */ /* 0x000fea000383ffff */
.L_x_197:
[----:B0-----:R0:W1:Y:S02]  /*9e80*/  SYNCS.PHASECHK.TRANS64.TRYWAIT P0, [R9+URZ], R4 ;  /* 0x00000004090075a7 */ /* 0x001064000800017f */
[----:B-1----:R-:W-:Y:S05]  /*9e90*/  @!P0 NANOSLEEP.SYNCS 0x989680 ;  /* 0x009896800000895d */ /* 0x002fea0003900000 */
[----:B------:R-:W1:Y:S02]  /*9ea0*/  @!P0 SYNCS.PHASECHK.TRANS64 P0, [R9+URZ], R4 ;  /* 0x00000004090085a7 */ /* 0x000e64000800007f */
[----:B-1----:R-:W-:Y:S05]  /*9eb0*/  @!P0 BRA `(.L_x_197) ;  /* 0xfffffffc00f08947 */ /* 0x002fea000383ffff */
[----:B------:R-:W-:Y:S05]  /*9ec0*/  BRA `(.L_x_218) ;  /* 0xfffffff400f07947 */ /* 0x000fea000383ffff */
.L_x_198:
[----:B0-----:R0:W1:Y:S02]  /*9ed0*/  SYNCS.PHASECHK.TRANS64.TRYWAIT P0, [R6+URZ], R5 ;  /* 0x00000005060075a7 */ /* 0x001064000800017f */
[----:B-1----:R-:W-:Y:S05]  /*9ee0*/  @!P0 NANOSLEEP.SYNCS 0x989680 ;  /* 0x009896800000895d */ /* 0x002fea0003900000 */
[----:B------:R-:W1:Y:S02]  /*9ef0*/  @!P0 SYNCS.PHASECHK.TRANS64 P0, [R6+URZ], R5 ;  /* 0x00000005060085a7 */ /* 0x000e64000800007f */
[----:B-1----:R-:W-:Y:S05]  /*9f00*/  @!P0 BRA `(.L_x_198) ;  /* 0xfffffffc00f08947 */ /* 0x002fea000383ffff */
[----:B------:R-:W-:Y:S05]  /*9f10*/  BRA `(.L_x_219) ;  /* 0xfffffff800007947 */ /* 0x000fea000383ffff */
.L_x_199:
[----:B0-----:R0:W1:Y:S02]  /*9f20*/  SYNCS.PHASECHK.TRANS64.TRYWAIT P0, [R9+URZ], R4 ;  /* 0x00000004090075a7 */ /* 0x001064000800017f */
[----:B-1----:R-:W-:Y:S05]  /*9f30*/  @!P0 NANOSLEEP.SYNCS 0x989680 ;  /* 0x009896800000895d */ /* 0x002fea0003900000 */
[----:B------:R-:W1:Y:S02]  /*9f40*/  @!P0 SYNCS.PHASECHK.TRANS64 P0, [R9+URZ], R4 ;  /* 0x00000004090085a7 */ /* 0x000e64000800007f */
[----:B-1----:R-:W-:Y:S05]  /*9f50*/  @!P0 BRA `(.L_x_199) ;  /* 0xfffffffc00f08947 */ /* 0x002fea000383ffff */
[----:B------:R-:W-:Y:S05]  /*9f60*/  BRA `(.L_x_220) ;  /* 0xfffffff800107947 */ /* 0x000fea000383ffff */
.L_x_200:
[----:B0-----:R0:W1:Y:S02]  /*9f70*/  SYNCS.PHASECHK.TRANS64.TRYWAIT P0, [R6+URZ], R5 ;  /* 0x00000005060075a7 */ /* 0x001064000800017f */
[----:B-1----:R-:W-:Y:S05]  /*9f80*/  @!P0 NANOSLEEP.SYNCS 0x989680 ;  /* 0x009896800000895d */ /* 0x002fea0003900000 */
[----:B------:R-:W1:Y:S02]  /*9f90*/  @!P0 SYNCS.PHASECHK.TRANS64 P0, [R6+URZ], R5 ;  /* 0x00000005060085a7 */ /* 0x000e64000800007f */
[----:B-1----:R-:W-:Y:S05]  /*9fa0*/  @!P0 BRA `(.L_x_200) ;  /* 0xfffffffc00f08947 */ /* 0x002fea000383ffff */
[----:B------:R-:W-:Y:S05]  /*9fb0*/  BRA `(.L_x_221) ;  /* 0xfffffff800207947 */ /* 0x000fea000383ffff */
.L_x_201:
[----:B0-----:R0:W1:Y:S02]  /*9fc0*/  SYNCS.PHASECHK.TRANS64.TRYWAIT P0, [R9+URZ], R4 ;  /* 0x00000004090075a7 */ /* 0x001064000800017f */
[----:B-1----:R-:W-:Y:S05]  /*9fd0*/  @!P0 NANOSLEEP.SYNCS 0x989680 ;  /* 0x009896800000895d */ /* 0x002fea0003900000 */
[----:B------:R-:W1:Y:S02]  /*9fe0*/  @!P0 SYNCS.PHASECHK.TRANS64 P0, [R9+URZ], R4 ;  /* 0x00000004090085a7 */ /* 0x000e64000800007f */
[----:B-1----:R-:W-:Y:S05]  /*9ff0*/  @!P0 BRA `(.L_x_201) ;  /* 0xfffffffc00f08947 */ /* 0x002fea000383ffff */
[----:B------:R-:W-:Y:S05]  /*a000*/  BRA `(.L_x_222) ;  /* 0xfffffff800307947 */ /* 0x000fea000383ffff */
.L_x_202:
[----:B0-----:R0:W1:Y:S02]  /*a010*/  SYNCS.PHASECHK.TRANS64.TRYWAIT P0, [R6+URZ], R5 ;  /* 0x00000005060075a7 */ /* 0x001064000800017f */
[----:B-1----:R-:W-:Y:S05]  /*a020*/  @!P0 NANOSLEEP.SYNCS 0x989680 ;  /* 0x009896800000895d */ /* 0x002fea0003900000 */
[----:B------:R-:W1:Y:S02]  /*a030*/  @!P0 SYNCS.PHASECHK.TRANS64 P0, [R6+URZ], R5 ;  /* 0x00000005060085a7 */ /* 0x000e64000800007f */
[----:B-1----:R-:W-:Y:S05]  /*a040*/  @!P0 BRA `(.L_x_202) ;  /* 0xfffffffc00f08947 */ /* 0x002fea000383ffff */
[----:B------:R-:W-:Y:S05]  /*a050*/  BRA `(.L_x_223) ;  /* 0xfffffff800407947 */ /* 0x000fea000383ffff */
.L_x_203:
[----:B0-----:R0:W1:Y:S02]  /*a060*/  SYNCS.PHASECHK.TRANS64.TRYWAIT P0, [R9+URZ], R4 ;  /* 0x00000004090075a7 */ /* 0x001064000800017f */
[----:B-1----:R-:W-:Y:S05]  /*a070*/  @!P0 NANOSLEEP.SYNCS 0x989680 ;  /* 0x009896800000895d */ /* 0x002fea0003900000 */
[----:B------:R-:W1:Y:S02]  /*a080*/  @!P0 SYNCS.PHASECHK.TRANS64 P0, [R9+URZ], R4 ;  /* 0x00000004090085a7 */ /* 0x000e64000800007f */
[----:B-1----:R-:W-:Y:S05]  /*a090*/  @!P0 BRA `(.L_x_203) ;  /* 0xfffffffc00f08947 */ /* 0x002fea000383ffff */
[----:B------:R-:W-:Y:S05]  /*a0a0*/  BRA `(.L_x_224) ;  /* 0xfffffff800507947 */ /* 0x000fea000383ffff */
.L_x_204:
[----:B-1----:R1:W2:Y:S02]  /*a0b0*/  SYNCS.PHASECHK.TRANS64.TRYWAIT P0, [R6+URZ], R5 ;  /* 0x00000005060075a7 */ /* 0x0022a4000800017f */
[----:B--2---:R-:W-:Y:S05]  /*a0c0*/  @!P0 NANOSLEEP.SYNCS 0x989680 ;  /* 0x009896800000895d */ /* 0x004fea0003900000 */
[----:B------:R-:W2:Y:S02]  /*a0d0*/  @!P0 SYNCS.PHASECHK.TRANS64 P0, [R6+URZ], R5 ;  /* 0x00000005060085a7 */ /* 0x000ea4000800007f */
[----:B--2---:R-:W-:Y:S05]  /*a0e0*/  @!P0 BRA `(.L_x_204) ;  /* 0xfffffffc00f08947 */ /* 0x004fea000383ffff */
[----:B------:R-:W-:Y:S05]  /*a0f0*/  BRA `(.L_x_225) ;  /* 0xfffffff800587947 */ /* 0x000fea000383ffff */
.L_x_226:
[----:B------:R-:W-:-:S00]  /*a100*/  BRA `(.L_x_226) ;  /* 0xfffffffc00fc7947 */ /* 0x000fc0000383ffff */
[----:B------:R-:W-:-:S00]  /*a110*/  NOP ;  /* 0x0000000000007918 */ /* 0x000fc00000000000 */
        /* <DEDUP_REMOVED lines=14> */
.L_x_227:


//--------------------- .nv.shared._ZN7cutlass13device_kernelINS_4gemm6kernel13GemmUniversalIN4cute5tupleIJiiiiEEENS1_10collective13CollectiveMmaINS1_37MainloopSm90TmaGmmaWarpSpecializedFP8ILi14ENS5_IJNS4_1CILi2EEENSA_ILi1EEESC_EEENS1_35KernelTmaWarpSpecializedCooperativeEEENS5_IJNSA_ILi128EEESG_NSA_ILi64EEEEEENS_12float_e4m3_tENS5_IJlSC_lEEESJ_SK_NS4_8TiledMMAINS4_8MMA_AtomIJNS4_4SM904GMMA31MMA_64x128x32_F32E4M3E4M3_SS_TNILNSO_7ScaleInE1ELSQ_1EEEEEENS4_6LayoutISD_NS5_IJSC_NSA_ILi0EEESU_EEEEENS5_IJNS4_10UnderscoreESX_SX_EEEEENS4_13SM90_TMA_LOADENS4_14ComposedLayoutINS4_7SwizzleILi2ELi4ELi3EEENS4_18smem_ptr_flag_bitsILi8EEENST_INS5_IJNSA_ILi8EEESH_EEENS5_IJSH_SC_EEEEEEEvNS4_8identityENS4_23SM90_TMA_LOAD_MULTICASTES1A_vS1B_EENS_8epilogue10collective6detail29Sm90TmaWarpSpecializedAdapterINS1F_15DefaultEpilogueISJ_SK_SK_NS1E_6thread17LinearCombinationISJ_Li1EffLNS1J_9ScaleType4KindE0ELNS_15FloatRoundStyleE2ESJ_EENS1_15EpilogueDefaultEEEEEvvEEEEvNT_6ParamsE --------------------------
	.section	.nv.shared._ZN7cutlass13device_kernelINS_4gemm6kernel13GemmUniversalIN4cute5tupleIJiiiiEEENS1_10collective13CollectiveMmaINS1_37MainloopSm90TmaGmmaWarpSpecializedFP8ILi14ENS5_IJNS4_1CILi2EEENSA_ILi1EEESC_EEENS1_35KernelTmaWarpSpecializedCooperativeEEENS5_IJNSA_ILi128EEESG_NSA_ILi64EEEEEENS_12float_e4m3_tENS5_IJlSC_lEEESJ_SK_NS4_8TiledMMAINS4_8MMA_AtomIJNS4_4SM904GMMA31MMA_64x128x32_F32E4M3E4M3_SS_TNILNSO_7ScaleInE1ELSQ_1EEEEEENS4_6LayoutISD_NS5_IJSC_NSA_ILi0EEESU_EEEEENS5_IJNS4_10UnderscoreESX_SX_EEEEENS4_13SM90_TMA_LOADENS4_14ComposedLayoutINS4_7SwizzleILi2ELi4ELi3EEENS4_18smem_ptr_flag_bitsILi8EEENST_INS5_IJNSA_ILi8EEESH_EEENS5_IJSH_SC_EEEEEEEvNS4_8identityENS4_23SM90_TMA_LOAD_MULTICASTES1A_vS1B_EENS_8epilogue10collective6detail29Sm90TmaWarpSpecializedAdapterINS1F_15DefaultEpilogueISJ_SK_SK_NS1E_6thread17LinearCombinationISJ_Li1EffLNS1J_9ScaleType4KindE0ELNS_15FloatRoundStyleE2ESJ_EENS1_15EpilogueDefaultEEEEEvvEEEEvNT_6ParamsE,"aw",@nobits
	.sectionflags	@""
	.align	16
	.zero		1024


//--------------------- .nv.shared.reserved.0     --------------------------
	.section	.nv.shared.reserved.0,"aw",@nobits
	.weak		__nv_reservedSMEM_offset_0_alias
	.size		__nv_reservedSMEM_offset_0_alias, 0, 0
	.other		__nv_reservedSMEM_offset_0_alias,@"STO_CUDA_RESERVED_SHARED STV_DEFAULT"
__nv_reservedSMEM_offset_0_alias:
	.zero		0


//--------------------- .nv.global                --------------------------
	.section	.nv.global,"aw",@nobits
.nv.global:
	.type		_ZN40_INTERNAL_f78e6bd1_4_k_cu_ed39950e_325434cute1_E,@object
	.size		_ZN40_INTERNAL_f78e6bd1_4_k_cu_ed39950e_325434cute1_E,(_ZN40_INTERNAL_f78e6bd1_4_k_cu_ed39950e_325434cuda3std3__45__cpo6cbeginE - _ZN40_INTERNAL_f78e6bd1_4_k_cu_ed39950e_325434cute1_E)
_ZN40_INTERNAL_f78e6bd1_4_k_cu_ed39950e_325434cute1_E:
	.zero		1
	.type		_ZN40_INTERNAL_f78e6bd1_4_k_cu_ed39950e_325434cuda3std3__45__cpo6cbeginE,@object
	.size		_ZN40_INTERNAL_f78e6bd1_4_k_cu_ed39950e_325434cuda3std3__45__cpo6cbeginE,(_ZN40_INTERNAL_f78e6bd1_4_k_cu_ed39950e_325434cuda3std3__48in_placeE - _ZN40_INTERNAL_f78e6bd1_4_k_cu_ed39950e_325434cuda3std3__45__cpo6cbeginE)
_ZN40_INTERNAL_f78e6bd1_4_k_cu_ed39950e_325434cuda3std3__45__cpo6cbeginE:
	.zero		1
	.type		_ZN40_INTERNAL_f78e6bd1_4_k_cu_ed39950e_325434cuda3std3__48in_placeE,@object
	.size		_ZN40_INTERNAL_f78e6bd1_4_k_cu_ed39950e_325434cuda3std3__48in_placeE,(_ZN40_INTERNAL_f78e6bd1_4_k_cu_ed39950e_325434cuda3std6ranges3__45__cpo9iter_moveE - _ZN40_INTERNAL_f78e6bd1_4_k_cu_ed39950e_325434cuda3std3__48in_placeE)
_ZN40_INTERNAL_f78e6bd1_4_k_cu_ed39950e_325434cuda3std3__48in_placeE:
	.zero		1
	.type		_ZN40_INTERNAL_f78e6bd1_4_k_cu_ed39950e_325434cuda3std6ranges3__45__cpo9iter_moveE,@object
	.size		_ZN40_INTERNAL_f78e6bd1_4_k_cu_ed39950e_325434cuda3std6ranges3__45__cpo9iter_moveE,(_ZN40_INTERNAL_f78e6bd1_4_k_cu_ed39950e_325434cuda3std3__45__cpo5beginE - _ZN40_INTERNAL_f78e6bd1_4_k_cu_ed39950e_325434cuda3std6ranges3__45__cpo9iter_moveE)
_ZN40_INTERNAL_f78e6bd1_4_k_cu_ed39950e_325434cuda3std6ranges3__45__cpo9iter_moveE:
	.zero		1
	.type		_ZN40_INTERNAL_f78e6bd1_4_k_cu_ed39950e_325434cuda3std3__45__cpo5beginE,@object
	.size		_ZN40_INTERNAL_f78e6bd1_4_k_cu_ed39950e_325434cuda3std3__45__cpo5beginE,(_ZN40_INTERNAL_f78e6bd1_4_k_cu_ed39950e_325434cuda3std3__442_GLOBAL__N__f78e6bd1_4_k_cu_ed39950e_325436ignoreE - _ZN40_INTERNAL_f78e6bd1_4_k_cu_ed39950e_325434cuda3std3__45__cpo5beginE)
_ZN40_INTERNAL_f78e6bd1_4_k_cu_ed39950e_325434cuda3std3__45__cpo5beginE:
	.zero		1
	.type		_ZN40_INTERNAL_f78e6bd1_4_k_cu_ed39950e_325434cuda3std3__442_GLOBAL__N__f78e6bd1_4_k_cu_ed39950e_325436ignoreE,@object
	.size		_ZN40_INTERNAL_f78e6bd1_4_k_cu_ed39950e_325434cuda3std3__442_GLOBAL__N__f78e6bd1_4_k_cu_ed39950e_325436ignoreE,(_ZN40_INTERNAL_f78e6bd1_4_k_cu_ed39950e_325434cute7productE - _ZN40_INTERNAL_f78e6bd1_4_k_cu_ed39950e_325434cuda3std3__442_GLOBAL__N__f78e6bd1_4_k_cu_ed39950e_325436ignoreE)
_ZN40_INTERNAL_f78e6bd1_4_k_cu_ed39950e_325434cuda3std3__442_GLOBAL__N__f78e6bd1_4_k_cu_ed39950e_325436ignoreE:
	.zero		1
	.type		_ZN40_INTERNAL_f78e6bd1_4_k_cu_ed39950e_325434cute7productE,@object
	.size		_ZN40_INTERNAL_f78e6bd1_4_k_cu_ed39950e_325434cute7productE,(_ZN40_INTERNAL_f78e6bd1_4_k_cu_ed39950e_325434cuda3std3__45__cpo3endE - _ZN40_INTERNAL_f78e6bd1_4_k_cu_ed39950e_325434cute7productE)
_ZN40_INTERNAL_f78e6bd1_4_k_cu_ed39950e_325434cute7productE:
	.zero		1
	.type		_ZN40_INTERNAL_f78e6bd1_4_k_cu_ed39950e_325434cuda3std3__45__cpo3endE,@object
	.size		_ZN40_INTERNAL_f78e6bd1_4_k_cu_ed39950e_325434cuda3std3__45__cpo3endE,(_ZN40_INTERNAL_f78e6bd1_4_k_cu_ed39950e_325434cuda3std3__419piecewise_constructE - _ZN40_INTERNAL_f78e6bd1_4_k_cu_ed39950e_325434cuda3std3__45__cpo3endE)
_ZN40_INTERNAL_f78e6bd1_4_k_cu_ed39950e_325434cuda3std3__45__cpo3endE:
	.zero		1
	.type		_ZN40_INTERNAL_f78e6bd1_4_k_cu_ed39950e_325434cuda3std3__419piecewise_constructE,@object
	.size		_ZN40_INTERNAL_f78e6bd1_4_k_cu_ed39950e_325434cuda3std3__419piecewise_constructE,(_ZN40_INTERNAL_f78e6bd1_4_k_cu_ed39950e_325434cuda3std3__45__cpo4cendE - _ZN40_INTERNAL_f78e6bd1_4_k_cu_ed39950e_325434cuda3std3__419piecewise_constructE)
_ZN40_INTERNAL_f78e6bd1_4_k_cu_ed39950e_325434cuda3std3__419piecewise_constructE:
	.zero		1
	.type		_ZN40_INTERNAL_f78e6bd1_4_k_cu_ed39950e_325434cuda3std3__45__cpo4cendE,@object
	.size		_ZN40_INTERNAL_f78e6bd1_4_k_cu_ed39950e_325434cuda3std3__45__cpo4cendE,(_ZN40_INTERNAL_f78e6bd1_4_k_cu_ed39950e_325434cuda3std6ranges3__45__cpo4swapE - _ZN40_INTERNAL_f78e6bd1_4_k_cu_ed39950e_325434cuda3std3__45__cpo4cendE)
_ZN40_INTERNAL_f78e6bd1_4_k_cu_ed39950e_325434cuda3std3__45__cpo4cendE:
	.zero		1
	.type		_ZN40_INTERNAL_f78e6bd1_4_k_cu_ed39950e_325434cuda3std6ranges3__45__cpo4swapE,@object
	.size		_ZN40_INTERNAL_f78e6bd1_4_k_cu_ed39950e_325434cuda3std6ranges3__45__cpo4swapE,(.L_7 - _ZN40_INTERNAL_f78e6bd1_4_k_cu_ed39950e_325434cuda3std6ranges3__45__cpo4swapE)
_ZN40_INTERNAL_f78e6bd1_4_k_cu_ed39950e_325434cuda3std6ranges3__45__cpo4swapE:
	.zero		1
.L_7:


//--------------------- .nv.constant0._ZN7cutlass13device_kernelINS_4gemm6kernel13GemmUniversalIN4cute5tupleIJiiiiEEENS1_10collective13CollectiveMmaINS1_37MainloopSm90TmaGmmaWarpSpecializedFP8ILi14ENS5_IJNS4_1CILi2EEENSA_ILi1EEESC_EEENS1_35KernelTmaWarpSpecializedCooperativeEEENS5_IJNSA_ILi128EEESG_NSA_ILi64EEEEEENS_12float_e4m3_tENS5_IJlSC_lEEESJ_SK_NS4_8TiledMMAINS4_8MMA_AtomIJNS4_4SM904GMMA31MMA_64x128x32_F32E4M3E4M3_SS_TNILNSO_7ScaleInE1ELSQ_1EEEEEENS4_6LayoutISD_NS5_IJSC_NSA_ILi0EEESU_EEEEENS5_IJNS4_10UnderscoreESX_SX_EEEEENS4_13SM90_TMA_LOADENS4_14ComposedLayoutINS4_7SwizzleILi2ELi4ELi3EEENS4_18smem_ptr_flag_bitsILi8EEENST_INS5_IJNSA_ILi8EEESH_EEENS5_IJSH_SC_EEEEEEEvNS4_8identityENS4_23SM90_TMA_LOAD_MULTICASTES1A_vS1B_EENS_8epilogue10collective6detail29Sm90TmaWarpSpecializedAdapterINS1F_15DefaultEpilogueISJ_SK_SK_NS1E_6thread17LinearCombinationISJ_Li1EffLNS1J_9ScaleType4KindE0ELNS_15FloatRoundStyleE2ESJ_EENS1_15EpilogueDefaultEEEEEvvEEEEvNT_6ParamsE --------------------------
	.section	.nv.constant0._ZN7cutlass13device_kernelINS_4gemm6kernel13GemmUniversalIN4cute5tupleIJiiiiEEENS1_10collective13CollectiveMmaINS1_37MainloopSm90TmaGmmaWarpSpecializedFP8ILi14ENS5_IJNS4_1CILi2EEENSA_ILi1EEESC_EEENS1_35KernelTmaWarpSpecializedCooperativeEEENS5_IJNSA_ILi128EEESG_NSA_ILi64EEEEEENS_12float_e4m3_tENS5_IJlSC_lEEESJ_SK_NS4_8TiledMMAINS4_8MMA_AtomIJNS4_4SM904GMMA31MMA_64x128x32_F32E4M3E4M3_SS_TNILNSO_7ScaleInE1ELSQ_1EEEEEENS4_6LayoutISD_NS5_IJSC_NSA_ILi0EEESU_EEEEENS5_IJNS4_10UnderscoreESX_SX_EEEEENS4_13SM90_TMA_LOADENS4_14ComposedLayoutINS4_7SwizzleILi2ELi4ELi3EEENS4_18smem_ptr_flag_bitsILi8EEENST_INS5_IJNSA_ILi8EEESH_EEENS5_IJSH_SC_EEEEEEEvNS4_8identityENS4_23SM90_TMA_LOAD_MULTICASTES1A_vS1B_EENS_8epilogue10collective6detail29Sm90TmaWarpSpecializedAdapterINS1F_15DefaultEpilogueISJ_SK_SK_NS1E_6thread17LinearCombinationISJ_Li1EffLNS1J_9ScaleType4KindE0ELNS_15FloatRoundStyleE2ESJ_EENS1_15EpilogueDefaultEEEEEvvEEEEvNT_6ParamsE,"a",@progbits
	.sectionflags	@""
	.align	4
.nv.constant0._ZN7cutlass13device_kernelINS_4gemm6kernel13GemmUniversalIN4cute5tupleIJiiiiEEENS1_10collective13CollectiveMmaINS1_37MainloopSm90TmaGmmaWarpSpecializedFP8ILi14ENS5_IJNS4_1CILi2EEENSA_ILi1EEESC_EEENS1_35KernelTmaWarpSpecializedCooperativeEEENS5_IJNSA_ILi128EEESG_NSA_ILi64EEEEEENS_12float_e4m3_tENS5_IJlSC_lEEESJ_SK_NS4_8TiledMMAINS4_8MMA_AtomIJNS4_4SM904GMMA31MMA_64x128x32_F32E4M3E4M3_SS_TNILNSO_7ScaleInE1ELSQ_1EEEEEENS4_6LayoutISD_NS5_IJSC_NSA_ILi0EEESU_EEEEENS5_IJNS4_10UnderscoreESX_SX_EEEEENS4_13SM90_TMA_LOADENS4_14ComposedLayoutINS4_7SwizzleILi2ELi4ELi3EEENS4_18smem_ptr_flag_bitsILi8EEENST_INS5_IJNSA_ILi8EEESH_EEENS5_IJSH_SC_EEEEEEEvNS4_8identityENS4_23SM90_TMA_LOAD_MULTICASTES1A_vS1B_EENS_8epilogue10collective6detail29Sm90TmaWarpSpecializedAdapterINS1F_15DefaultEpilogueISJ_SK_SK_NS1E_6thread17LinearCombinationISJ_Li1EffLNS1J_9ScaleType4KindE0ELNS_15FloatRoundStyleE2ESJ_EENS1_15EpilogueDefaultEEEEEvvEEEEvNT_6ParamsE:
	.zero		1664


//--------------------- SYMBOLS --------------------------

	.type		.nv.reservedSmem.offset0,@object
	.size		.nv.reservedSmem.offset0,0x4
